def attn_fwd(
    Q,
    K,
    V,
    Out,
    Lse,
    sm_scale,
    stride_qz,
    stride_qh,
    stride_qm,
    stride_qk,
    stride_kz,
    stride_kh,
    stride_kn,
    stride_kk,
    stride_vz,
    stride_vh,
    stride_vn,
    stride_vk,
    stride_oz,
    stride_oh,
    stride_om,
    stride_ok,
    seqlen_q,
    seqlen_k,
    BLOCK_M: tl.constexpr,
    BLOCK_N: tl.constexpr,
    HEAD_DIM: tl.constexpr,
    CAUSAL: tl.constexpr,
):
    start_m = tl.program_id(0)
    off_hz = tl.program_id(1)
    q_off = off_hz * stride_qh
    k_off = off_hz * stride_kh
    v_off = off_hz * stride_vh
    offs_m = start_m * BLOCK_M + tl.arange(0, BLOCK_M)
    offs_d = tl.arange(0, HEAD_DIM)
    offs_n = tl.arange(0, BLOCK_N)
    q_ptrs = Q + q_off + offs_m[:, None] * stride_qm + offs_d[None, :] * stride_qk
    k_ptrs = K + k_off + offs_d[:, None] * stride_kk + offs_n[None, :] * stride_kn
    v_ptrs = V + v_off + offs_n[:, None] * stride_vn + offs_d[None, :] * stride_vk
    m_i = tl.full([BLOCK_M], float("-inf"), dtype=tl.float32)
    l_i = tl.zeros([BLOCK_M], dtype=tl.float32) + 1.0
    acc = tl.zeros([BLOCK_M, HEAD_DIM], dtype=tl.float32)
    q = tl.load(q_ptrs)
    acc, l_i, m_i = _attn_fwd_inner(
        acc,
        l_i,
        m_i,
        q,
        k_ptrs,
        v_ptrs,
        sm_scale,
        stride_kn,
        stride_vn,
        start_m,
        seqlen_k,
        BLOCK_M,
        BLOCK_N,
        HEAD_DIM,
        CAUSAL,
    )
    acc = acc / l_i[:, None]
    lse = m_i + tl.math.log2(l_i) / 1.4426950408889634
    o_ptrs = (
        Out
        + off_hz * stride_oh
        + offs_m[:, None] * stride_om
        + offs_d[None, :] * stride_ok
    )
    tl.store(o_ptrs, acc.to(Out.dtype.element_ty))
    tl.store(Lse + off_hz * seqlen_q + offs_m, lse)

# config = {"BLOCK_M": 256, "BLOCK_N": 128, "HEAD_DIM": 64, "arch": "sm_100", "causal": true, "dtype": "fp8e4m3", "num_stages": 2, "num_warps": 16}
# arch = sm_100


// ===== COMPILED SASS (sm_100a) =====

	.target	sm_100a

	.elftype	@"ET_EXEC"


//--------------------- .note.nv.tkinfo           --------------------------
	.section	.note.nv.tkinfo,"",@"SHT_NOTE"
	.sectionflags	@"SHF_NOTE_NV_TKINFO"
	.tkinfo
        /*0018*/ 	.word	0x00000081
        /*0030*/ 	.string	""
        /*0030*/ 	.string	"ptxas-blackwell"
        /*0030*/ 	.string	"Cuda compilation tools, release 12.9, V12.9.86"
        /*0030*/ 	.string	"Build cuda_12.9.r12.9/compiler.36037853_0"
        /*0030*/ 	.string	"-v  -suppress-debug-info  -lineinfo  -arch sm_100a "



//--------------------- .note.nv.cuver            --------------------------
	.section	.note.nv.cuver,"",@"SHT_NOTE"
	.sectionflags	@"SHF_NOTE_NV_CUVER"
        /*0018*/ 	.short	0x0001
        /*001a*/ 	.short	0x0064
        /*001c*/ 	.short	0x0001
        /*001e*/ 	.short	0x0000
        /*0020*/ 	.short	0x0001
        /*0022*/ 	.short	0x0000


//--------------------- .nv.info                  --------------------------
	.section	.nv.info,"",@"SHT_CUDA_INFO"
	.align	4


	//----- nvinfo : EIATTR_REGCOUNT
	.align		4
        /*0000*/ 	.byte	0x04, 0x2f
        /*0002*/ 	.short	(.L_2 - .L_1)
	.align		4
.L_1:
        /*0004*/ 	.word	index@(attn_fwd)
        /*0008*/ 	.word	0x00000080


	//----- nvinfo : EIATTR_FRAME_SIZE
	.align		4
.L_2:
        /*000c*/ 	.byte	0x04, 0x11
        /*000e*/ 	.short	(.L_4 - .L_3)
	.align		4
.L_3:
        /*0010*/ 	.word	index@(attn_fwd)
        /*0014*/ 	.word	0x00000268


	//----- nvinfo : EIATTR_MIN_STACK_SIZE
	.align		4
.L_4:
        /*0018*/ 	.byte	0x04, 0x12
        /*001a*/ 	.short	(.L_6 - .L_5)
	.align		4
.L_5:
        /*001c*/ 	.word	index@(attn_fwd)
        /*0020*/ 	.word	0x00000268
.L_6:


//--------------------- .nv.info.attn_fwd         --------------------------
	.section	.nv.info.attn_fwd,"",@"SHT_CUDA_INFO"
	.sectionflags	@""
	.align	4


	//----- nvinfo : EIATTR_CUDA_API_VERSION
	.align		4
        /*0000*/ 	.byte	0x04, 0x37
        /*0002*/ 	.short	(.L_8 - .L_7)
.L_7:
        /*0004*/ 	.word	0x00000081


	//----- nvinfo : EIATTR_KPARAM_INFO
	.align		4
.L_8:
        /*0008*/ 	.byte	0x04, 0x17
        /*000a*/ 	.short	(.L_10 - .L_9)
.L_9:
        /*000c*/ 	.word	0x00000000
        /*0010*/ 	.short	0x0019
        /*0012*/ 	.short	0x0080
        /*0014*/ 	.byte	0x00, 0xf4, 0x21, 0x00


	//----- nvinfo : EIATTR_KPARAM_INFO
	.align		4
.L_10:
        /*0018*/ 	.byte	0x04, 0x17
        /*001a*/ 	.short	(.L_12 - .L_11)
.L_11:
        /*001c*/ 	.word	0x00000000
        /*0020*/ 	.short	0x0018
        /*0022*/ 	.short	0x0078
        /*0024*/ 	.byte	0x00, 0xf4, 0x21, 0x00


	//----- nvinfo : EIATTR_KPARAM_INFO
	.align		4
.L_12:
        /*0028*/ 	.byte	0x04, 0x17
        /*002a*/ 	.short	(.L_14 - .L_13)
.L_13:
        /*002c*/ 	.word	0x00000000
        /*0030*/ 	.short	0x0017
        /*0032*/ 	.short	0x0070
        /*0034*/ 	.byte	0x00, 0xf0, 0x11, 0x00


	//----- nvinfo : EIATTR_KPARAM_INFO
	.align		4
.L_14:
        /*0038*/ 	.byte	0x04, 0x17
        /*003a*/ 	.short	(.L_16 - .L_15)
.L_15:
        /*003c*/ 	.word	0x00000000
        /*0040*/ 	.short	0x0016
        /*0042*/ 	.short	0x006c
        /*0044*/ 	.byte	0x00, 0xf0, 0x11, 0x00


	//----- nvinfo : EIATTR_KPARAM_INFO
	.align		4
.L_16:
        /*0048*/ 	.byte	0x04, 0x17
        /*004a*/ 	.short	(.L_18 - .L_17)
.L_17:
        /*004c*/ 	.word	0x00000000
        /*0050*/ 	.short	0x0015
        /*0052*/ 	.short	0x0068
        /*0054*/ 	.byte	0x00, 0xf0, 0x11, 0x00


	//----- nvinfo : EIATTR_KPARAM_INFO
	.align		4
.L_18:
        /*0058*/ 	.byte	0x04, 0x17
        /*005a*/ 	.short	(.L_20 - .L_19)
.L_19:
        /*005c*/ 	.word	0x00000000
        /*0060*/ 	.short	0x0014
        /*0062*/ 	.short	0x0064
        /*0064*/ 	.byte	0x00, 0xf0, 0x11, 0x00


	//----- nvinfo : EIATTR_KPARAM_INFO
	.align		4
.L_20:
        /*0068*/ 	.byte	0x04, 0x17
        /*006a*/ 	.short	(.L_22 - .L_21)
.L_21:
        /*006c*/ 	.word	0x00000000
        /*0070*/ 	.short	0x0013
        /*0072*/ 	.short	0x0060
        /*0074*/ 	.byte	0x00, 0xf0, 0x11, 0x00


	//----- nvinfo : EIATTR_KPARAM_INFO
	.align		4
.L_22:
        /*0078*/ 	.byte	0x04, 0x17
        /*007a*/ 	.short	(.L_24 - .L_23)
.L_23:
        /*007c*/ 	.word	0x00000000
        /*0080*/ 	.short	0x0012
        /*0082*/ 	.short	0x005c
        /*0084*/ 	.byte	0x00, 0xf0, 0x11, 0x00


	//----- nvinfo : EIATTR_KPARAM_INFO
	.align		4
.L_24:
        /*0088*/ 	.byte	0x04, 0x17
        /*008a*/ 	.short	(.L_26 - .L_25)
.L_25:
        /*008c*/ 	.word	0x00000000
        /*0090*/ 	.short	0x0011
        /*0092*/ 	.short	0x0058
        /*0094*/ 	.byte	0x00, 0xf0, 0x11, 0x00


	//----- nvinfo : EIATTR_KPARAM_INFO
	.align		4
.L_26:
        /*0098*/ 	.byte	0x04, 0x17
        /*009a*/ 	.short	(.L_28 - .L_27)
.L_27:
        /*009c*/ 	.word	0x00000000
        /*00a0*/ 	.short	0x0010
        /*00a2*/ 	.short	0x0054
        /*00a4*/ 	.byte	0x00, 0xf0, 0x11, 0x00


	//----- nvinfo : EIATTR_KPARAM_INFO
	.align		4
.L_28:
        /*00a8*/ 	.byte	0x04, 0x17
        /*00aa*/ 	.short	(.L_30 - .L_29)
.L_29:
        /*00ac*/ 	.word	0x00000000
        /*00b0*/ 	.short	0x000f
        /*00b2*/ 	.short	0x0050
        /*00b4*/ 	.byte	0x00, 0xf0, 0x11, 0x00


	//----- nvinfo : EIATTR_KPARAM_INFO
	.align		4
.L_30:
        /*00b8*/ 	.byte	0x04, 0x17
        /*00ba*/ 	.short	(.L_32 - .L_31)
.L_31:
        /*00bc*/ 	.word	0x00000000
        /*00c0*/ 	.short	0x000e
        /*00c2*/ 	.short	0x004c
        /*00c4*/ 	.byte	0x00, 0xf0, 0x11, 0x00


	//----- nvinfo : EIATTR_KPARAM_INFO
	.align		4
.L_32:
        /*00c8*/ 	.byte	0x04, 0x17
        /*00ca*/ 	.short	(.L_34 - .L_33)
.L_33:
        /*00cc*/ 	.word	0x00000000
        /*00d0*/ 	.short	0x000d
        /*00d2*/ 	.short	0x0048
        /*00d4*/ 	.byte	0x00, 0xf0, 0x11, 0x00


	//----- nvinfo : EIATTR_KPARAM_INFO
	.align		4
.L_34:
        /*00d8*/ 	.byte	0x04, 0x17
        /*00da*/ 	.short	(.L_36 - .L_35)
.L_35:
        /*00dc*/ 	.word	0x00000000
        /*00e0*/ 	.short	0x000c
        /*00e2*/ 	.short	0x0044
        /*00e4*/ 	.byte	0x00, 0xf0, 0x11, 0x00


	//----- nvinfo : EIATTR_KPARAM_INFO
	.align		4
.L_36:
        /*00e8*/ 	.byte	0x04, 0x17
        /*00ea*/ 	.short	(.L_38 - .L_37)
.L_37:
        /*00ec*/ 	.word	0x00000000
        /*00f0*/ 	.short	0x000b
        /*00f2*/ 	.short	0x0040
        /*00f4*/ 	.byte	0x00, 0xf0, 0x11, 0x00


	//----- nvinfo : EIATTR_KPARAM_INFO
	.align		4
.L_38:
        /*00f8*/ 	.byte	0x04, 0x17
        /*00fa*/ 	.short	(.L_40 - .L_39)
.L_39:
        /*00fc*/ 	.word	0x00000000
        /*0100*/ 	.short	0x000a
        /*0102*/ 	.short	0x003c
        /*0104*/ 	.byte	0x00, 0xf0, 0x11, 0x00


	//----- nvinfo : EIATTR_KPARAM_INFO
	.align		4
.L_40:
        /*0108*/ 	.byte	0x04, 0x17
        /*010a*/ 	.short	(.L_42 - .L_41)
.L_41:
        /*010c*/ 	.word	0x00000000
        /*0110*/ 	.short	0x0009
        /*0112*/ 	.short	0x0038
        /*0114*/ 	.byte	0x00, 0xf0, 0x11, 0x00


	//----- nvinfo : EIATTR_KPARAM_INFO
	.align		4
.L_42:
        /*0118*/ 	.byte	0x04, 0x17
        /*011a*/ 	.short	(.L_44 - .L_43)
.L_43:
        /*011c*/ 	.word	0x00000000
        /*0120*/ 	.short	0x0008
        /*0122*/ 	.short	0x0034
        /*0124*/ 	.byte	0x00, 0xf0, 0x11, 0x00


	//----- nvinfo : EIATTR_KPARAM_INFO
	.align		4
.L_44:
        /*0128*/ 	.byte	0x04, 0x17
        /*012a*/ 	.short	(.L_46 - .L_45)
.L_45:
        /*012c*/ 	.word	0x00000000
        /*0130*/ 	.short	0x0007
        /*0132*/ 	.short	0x0030
        /*0134*/ 	.byte	0x00, 0xf0, 0x11, 0x00


	//----- nvinfo : EIATTR_KPARAM_INFO
	.align		4
.L_46:
        /*0138*/ 	.byte	0x04, 0x17
        /*013a*/ 	.short	(.L_48 - .L_47)
.L_47:
        /*013c*/ 	.word	0x00000000
        /*0140*/ 	.short	0x0006
        /*0142*/ 	.short	0x002c
        /*0144*/ 	.byte	0x00, 0xf0, 0x11, 0x00


	//----- nvinfo : EIATTR_KPARAM_INFO
	.align		4
.L_48:
        /*0148*/ 	.byte	0x04, 0x17
        /*014a*/ 	.short	(.L_50 - .L_49)
.L_49:
        /*014c*/ 	.word	0x00000000
        /*0150*/ 	.short	0x0005
        /*0152*/ 	.short	0x0028
        /*0154*/ 	.byte	0x00, 0xf0, 0x11, 0x00


	//----- nvinfo : EIATTR_KPARAM_INFO
	.align		4
.L_50:
        /*0158*/ 	.byte	0x04, 0x17
        /*015a*/ 	.short	(.L_52 - .L_51)
.L_51:
        /*015c*/ 	.word	0x00000000
        /*0160*/ 	.short	0x0004
        /*0162*/ 	.short	0x0020
        /*0164*/ 	.byte	0x00, 0xf4, 0x21, 0x00


	//----- nvinfo : EIATTR_KPARAM_INFO
	.align		4
.L_52:
        /*0168*/ 	.byte	0x04, 0x17
        /*016a*/ 	.short	(.L_54 - .L_53)
.L_53:
        /*016c*/ 	.word	0x00000000
        /*0170*/ 	.short	0x0003
        /*0172*/ 	.short	0x0018
        /*0174*/ 	.byte	0x00, 0xf4, 0x21, 0x00


	//----- nvinfo : EIATTR_KPARAM_INFO
	.align		4
.L_54:
        /*0178*/ 	.byte	0x04, 0x17
        /*017a*/ 	.short	(.L_56 - .L_55)
.L_55:
        /*017c*/ 	.word	0x00000000
        /*0180*/ 	.short	0x0002
        /*0182*/ 	.short	0x0010
        /*0184*/ 	.byte	0x00, 0xf4, 0x21, 0x00


	//----- nvinfo : EIATTR_KPARAM_INFO
	.align		4
.L_56:
        /*0188*/ 	.byte	0x04, 0x17
        /*018a*/ 	.short	(.L_58 - .L_57)
.L_57:
        /*018c*/ 	.word	0x00000000
        /*0190*/ 	.short	0x0001
        /*0192*/ 	.short	0x0008
        /*0194*/ 	.byte	0x00, 0xf4, 0x21, 0x00


	//----- nvinfo : EIATTR_KPARAM_INFO
	.align		4
.L_58:
        /*0198*/ 	.byte	0x04, 0x17
        /*019a*/ 	.short	(.L_60 - .L_59)
.L_59:
        /*019c*/ 	.word	0x00000000
        /*01a0*/ 	.short	0x0000
        /*01a2*/ 	.short	0x0000
        /*01a4*/ 	.byte	0x00, 0xf4, 0x21, 0x00


	//----- nvinfo : EIATTR_SPARSE_MMA_MASK
	.align		4
.L_60:
        /*01a8*/ 	.byte	0x03, 0x50
        /*01aa*/ 	.short	0x0000


	//----- nvinfo : EIATTR_MAXREG_COUNT
	.align		4
        /*01ac*/ 	.byte	0x03, 0x1b
        /*01ae*/ 	.short	0x0080


	//----- nvinfo : EIATTR_NUM_BARRIERS
	.align		4
        /*01b0*/ 	.byte	0x02, 0x4c
        /*01b2*/ 	.byte	0x01
	.zero		1


	//----- nvinfo : EIATTR_ANNOTATIONS
	.align		4
        /*01b4*/ 	.byte	0x04, 0x55
        /*01b6*/ 	.short	(.L_62 - .L_61)


	//   ....[0]....
.L_61:
        /*01b8*/ 	.word	0x00000001
        /*01bc*/ 	.byte	0x00, 0x0f, 0x00, 0x00, 0x01, 0x00, 0x00, 0x00, 0x20, 0x0f, 0x00, 0x00, 0x01, 0x00, 0x00, 0x00
        /* <DEDUP_REMOVED lines=197> */
        /*0e1c*/ 	.byte	0xc0, 0x9d, 0x00, 0x00


	//----- nvinfo : EIATTR_COOP_GROUP_MASK_REGIDS
	.align		4
.L_62:
        /*0e20*/ 	.byte	0x04, 0x29
        /*0e22*/ 	.short	(.L_64 - .L_63)


	//   ....[0]....
.L_63:
        /*0e24*/ 	.word	0xffffffff


	//   ....[1]....
        /*0e28*/ 	.word	0xffffffff


	//   ....[2]....
        /*0e2c*/ 	.word	0xffffffff


	//   ....[3]....
        /*0e30*/ 	.word	0xffffffff


	//   ....[4]....
        /*0e34*/ 	.word	0xffffffff


	//   ....[5]....
        /*0e38*/ 	.word	0xffffffff


	//   ....[6]....
        /*0e3c*/ 	.word	0xffffffff


	//   ....[7]....
        /*0e40*/ 	.word	0xffffffff


	//   ....[8]....
        /*0e44*/ 	.word	0xffffffff


	//   ....[9]....
        /*0e48*/ 	.word	0xffffffff


	//   ....[10]....
        /*0e4c*/ 	.word	0xffffffff


	//   ....[11]....
        /*0e50*/ 	.word	0xffffffff


	//   ....[12]....
        /*0e54*/ 	.word	0xffffffff


	//   ....[13]....
        /*0e58*/ 	.word	0xffffffff


	//   ....[14]....
        /*0e5c*/ 	.word	0xffffffff


	//   ....[15]....
        /*0e60*/ 	.word	0xffffffff


	//   ....[16]....
        /*0e64*/ 	.word	0xffffffff


	//   ....[17]....
        /*0e68*/ 	.word	0xffffffff


	//   ....[18]....
        /*0e6c*/ 	.word	0xffffffff


	//   ....[19]....
        /*0e70*/ 	.word	0xffffffff


	//   ....[20]....
        /*0e74*/ 	.word	0xffffffff


	//   ....[21]....
        /*0e78*/ 	.word	0xffffffff


	//   ....[22]....
        /*0e7c*/ 	.word	0xffffffff


	//   ....[23]....
        /*0e80*/ 	.word	0xffffffff


	//   ....[24]....
        /*0e84*/ 	.word	0xffffffff


	//   ....[25]....
        /*0e88*/ 	.word	0xffffffff


	//   ....[26]....
        /*0e8c*/ 	.word	0xffffffff


	//   ....[27]....
        /*0e90*/ 	.word	0xffffffff


	//   ....[28]....
        /*0e94*/ 	.word	0xffffffff


	//   ....[29]....
        /*0e98*/ 	.word	0xffffffff


	//   ....[30]....
        /*0e9c*/ 	.word	0xffffffff


	//   ....[31]....
        /*0ea0*/ 	.word	0xffffffff


	//   ....[32]....
        /*0ea4*/ 	.word	0xffffffff


	//   ....[33]....
        /*0ea8*/ 	.word	0xffffffff


	//   ....[34]....
        /*0eac*/ 	.word	0xffffffff


	//   ....[35]....
        /*0eb0*/ 	.word	0xffffffff


	//   ....[36]....
        /*0eb4*/ 	.word	0xffffffff


	//   ....[37]....
        /*0eb8*/ 	.word	0xffffffff


	//   ....[38]....
        /*0ebc*/ 	.word	0xffffffff


	//   ....[39]....
        /*0ec0*/ 	.word	0xffffffff


	//----- nvinfo : EIATTR_COOP_GROUP_INSTR_OFFSETS
	.align		4
.L_64:
        /*0ec4*/ 	.byte	0x04, 0x28
        /*0ec6*/ 	.short	(.L_66 - .L_65)


	//   ....[0]....
.L_65:
        /*0ec8*/ 	.word	0x00006720


	//   ....[1]....
        /*0ecc*/ 	.word	0x00006790


	//   ....[2]....
        /*0ed0*/ 	.word	0x000067b0


	//   ....[3]....
        /*0ed4*/ 	.word	0x000067e0


	//   ....[4]....
        /*0ed8*/ 	.word	0x00007100


	//   ....[5]....
        /*0edc*/ 	.word	0x00007210


	//   ....[6]....
        /*0ee0*/ 	.word	0x00007220


	//   ....[7]....
        /*0ee4*/ 	.word	0x00007230


	//   ....[8]....
        /*0ee8*/ 	.word	0x00007240


	//   ....[9]....
        /*0eec*/ 	.word	0x00007250


	//   ....[10]....
        /*0ef0*/ 	.word	0x00007260


	//   ....[11]....
        /*0ef4*/ 	.word	0x00007270


	//   ....[12]....
        /*0ef8*/ 	.word	0x00007c20


	//   ....[13]....
        /*0efc*/ 	.word	0x00007c30


	//   ....[14]....
        /*0f00*/ 	.word	0x00007c40


	//   ....[15]....
        /*0f04*/ 	.word	0x00007c50


	//   ....[16]....
        /*0f08*/ 	.word	0x00007c60


	//   ....[17]....
        /*0f0c*/ 	.word	0x00007c70


	//   ....[18]....
        /*0f10*/ 	.word	0x00007c80


	//   ....[19]....
        /*0f14*/ 	.word	0x00007c90


	//   ....[20]....
        /*0f18*/ 	.word	0x000084c0


	//   ....[21]....
        /*0f1c*/ 	.word	0x000084d0


	//   ....[22]....
        /*0f20*/ 	.word	0x000084e0


	//   ....[23]....
        /*0f24*/ 	.word	0x000084f0


	//   ....[24]....
        /*0f28*/ 	.word	0x000085b0


	//   ....[25]....
        /*0f2c*/ 	.word	0x000085d0


	//   ....[26]....
        /*0f30*/ 	.word	0x000085f0


	//   ....[27]....
        /*0f34*/ 	.word	0x00008610


	//   ....[28]....
        /*0f38*/ 	.word	0x00009080


	//   ....[29]....
        /*0f3c*/ 	.word	0x000090a0


	//   ....[30]....
        /*0f40*/ 	.word	0x000090b0


	//   ....[31]....
        /*0f44*/ 	.word	0x000091f0


	//   ....[32]....
        /*0f48*/ 	.word	0x00009210


	//   ....[33]....
        /*0f4c*/ 	.word	0x00009220


	//   ....[34]....
        /*0f50*/ 	.word	0x00009230


	//   ....[35]....
        /*0f54*/ 	.word	0x00009240


	//   ....[36]....
        /*0f58*/ 	.word	0x000098d0


	//   ....[37]....
        /*0f5c*/ 	.word	0x000098e0


	//   ....[38]....
        /*0f60*/ 	.word	0x000099a0


	//   ....[39]....
        /*0f64*/ 	.word	0x000099d0


	//----- nvinfo : EIATTR_VRC_CTA_INIT_COUNT
	.align		4
.L_66:
        /*0f68*/ 	.byte	0x02, 0x4a
	.zero		1
	.zero		1


	//----- nvinfo : EIATTR_EXIT_INSTR_OFFSETS
	.align		4
        /*0f6c*/ 	.byte	0x04, 0x1c
        /*0f6e*/ 	.short	(.L_68 - .L_67)


	//   ....[0]....
.L_67:
        /*0f70*/ 	.word	0x0000bbf0


	//   ....[1]....
        /*0f74*/ 	.word	0x0000bc20


	//----- nvinfo : EIATTR_REQNTID
	.align		4
.L_68:
        /*0f78*/ 	.byte	0x04, 0x10
        /*0f7a*/ 	.short	(.L_70 - .L_69)
.L_69:
        /*0f7c*/ 	.word	0x00000200
        /*0f80*/ 	.word	0x00000001
        /*0f84*/ 	.word	0x00000001


	//----- nvinfo : EIATTR_CBANK_PARAM_SIZE
	.align		4
.L_70:
        /*0f88*/ 	.byte	0x03, 0x19
        /*0f8a*/ 	.short	0x0088


	//----- nvinfo : EIATTR_PARAM_CBANK
	.align		4
        /*0f8c*/ 	.byte	0x04, 0x0a
        /*0f8e*/ 	.short	(.L_72 - .L_71)
	.align		4
.L_71:
        /*0f90*/ 	.word	index@(.nv.constant0.attn_fwd)
        /*0f94*/ 	.short	0x0380
        /*0f96*/ 	.short	0x0088


	//----- nvinfo : EIATTR_SW_WAR
	.align		4
.L_72:
        /*0f98*/ 	.byte	0x04, 0x36
        /*0f9a*/ 	.short	(.L_74 - .L_73)
.L_73:
        /*0f9c*/ 	.word	0x00000008
.L_74:


//--------------------- .nv.compat                --------------------------
	.section	.nv.compat,"",@"SHT_CUDA_COMPAT_INFO"
	.align	4
        /*0000*/ 	.byte	0x02, 0x02, 0x02, 0x00, 0x02, 0x05, 0x05, 0x00, 0x02, 0x03, 0x00, 0x00, 0x02, 0x06, 0x01, 0x00


//--------------------- .nv.callgraph             --------------------------
	.section	.nv.callgraph,"",@"SHT_CUDA_CALLGRAPH"
	.align	4
	.sectionentsize	8
	.align		4
        /*0000*/ 	.word	0x00000000
	.align		4
        /*0004*/ 	.word	0xffffffff
	.align		4
        /*0008*/ 	.word	0x00000000
	.align		4
        /*000c*/ 	.word	0xfffffffe
	.align		4
        /*0010*/ 	.word	0x00000000
	.align		4
        /*0014*/ 	.word	0xfffffffd
	.align		4
        /*0018*/ 	.word	0x00000000
	.align		4
        /*001c*/ 	.word	0xfffffffc


//--------------------- .nv.constant4             --------------------------
	.section	.nv.constant4,"a",@progbits
	.align	8
	.align		8
.nv.constant4:
        /*0000*/ 	.dword	_$_str


//--------------------- .text.attn_fwd            --------------------------
	.section	.text.attn_fwd,"ax",@progbits
	.align	128
        .global         attn_fwd
        .type           attn_fwd,@function
        .size           attn_fwd,(.L_x_3 - attn_fwd)
        .other          attn_fwd,@"STO_CUDA_ENTRY STV_DEFAULT"
attn_fwd:
.text.attn_fwd:
[----:B------:R-:W0:Y:S01]  /*0000*/  LDC R1, c[0x0][0x37c] ;  /* 0x0000df00ff017b82 */ /* 0x000e220000000800 */
[----:B------:R-:W1:Y:S07]  /*0010*/  S2R R46, SR_TID.X ;  /* 0x00000000002e7919 */ /* 0x000e6e0000002100 */
[----:B------:R-:W2:Y:S01]  /*0020*/  LDC R6, c[0x0][0x3b8] ;  /* 0x0000ee00ff067b82 */ /* 0x000ea20000000800 */
[----:B------:R-:W3:Y:S01]  /*0030*/  LDCU.64 UR4, c[0x0][0x3b0] ;  /* 0x00007600ff0477ac */ /* 0x000ee20008000a00 */
[----:B0-----:R-:W-:Y:S01]  /*0040*/  VIADD R1, R1, 0xfffffd98 ;  /* 0xfffffd9801017836 */ /* 0x001fe20000000000 */
[----:B------:R-:W0:Y:S01]  /*0050*/  S2R R0, SR_CTAID.X ;  /* 0x0000000000007919 */ /* 0x000e220000002500 */
[----:B------:R-:W4:Y:S04]  /*0060*/  LDCU.64 UR12, c[0x0][0x358] ;  /* 0x00006b00ff0c77ac */ /* 0x000f280008000a00 */
[----:B------:R-:W3:Y:S08]  /*0070*/  S2UR UR8, SR_CTAID.Y ;  /* 0x00000000000879c3 */ /* 0x000ef00000002600 */
[----:B------:R-:W5:Y:S01]  /*0080*/  LDC.64 R8, c[0x0][0x380] ;  /* 0x0000e000ff087b82 */ /* 0x000f620000000a00 */
[----:B-1----:R-:W-:Y:S01]  /*0090*/  SHF.R.U32.HI R3, RZ, 0x8, R46 ;  /* 0x00000008ff037819 */ /* 0x002fe2000001162e */
[----:B---3--:R-:W-:-:S03]  /*00a0*/  UIMAD UR4, UR8, UR4, URZ ;  /* 0x00000004080472a4 */ /* 0x008fc6000f8e02ff */
[----:B------:R-:W-:Y:S02]  /*00b0*/  SGXT.U32 R3, R3, 0x1 ;  /* 0x000000010303781a */ /* 0x000fe40000000000 */
[----:B0-----:R-:W-:-:S03]  /*00c0*/  PRMT R2, R46, 0x6540, R0 ;  /* 0x000065402e027816 */ /* 0x001fc60000000000 */
[----:B--2---:R-:W-:Y:S02]  /*00d0*/  IMAD R7, R3, R6, RZ ;  /* 0x0000000603077224 */ /* 0x004fe400078e02ff */
[----:B------:R-:W-:Y:S01]  /*00e0*/  IMAD R5, R2, UR5, RZ ;  /* 0x0000000502057c24 */ /* 0x000fe2000f8e02ff */
[----:B------:R-:W-:Y:S01]  /*00f0*/  USHF.R.S32.HI UR5, URZ, 0x1f, UR4 ;  /* 0x0000001fff057899 */ /* 0x000fe20008011404 */
[----:B------:R-:W-:-:S03]  /*0100*/  IMAD R11, R6, 0x2, R7 ;  /* 0x00000002060b7824 */ /* 0x000fc600078e0207 */
[----:B-----5:R-:W-:Y:S02]  /*0110*/  IADD3 R3, P0, P1, R5, UR4, R8 ;  /* 0x0000000405037c10 */ /* 0x020fe4000f91e008 */
[----:B------:R-:W-:Y:S01]  /*0120*/  SHF.R.S32.HI R2, RZ, 0x1f, R5 ;  /* 0x0000001fff027819 */ /* 0x000fe20000011405 */
[----:B------:R-:W-:-:S03]  /*0130*/  IMAD R5, R6, 0x2, R11 ;  /* 0x0000000206057824 */ /* 0x000fc600078e020b */
[----:B------:R-:W-:Y:S01]  /*0140*/  IADD3.X R2, PT, PT, R2, UR5, R9, P0, P1 ;  /* 0x0000000502027c10 */ /* 0x000fe200087e2409 */
[C---:B------:R-:W-:Y:S01]  /*0150*/  IMAD R15, R6.reuse, 0x2, R5 ;  /* 0x00000002060f7824 */ /* 0x040fe200078e0205 */
[-C--:B------:R-:W-:Y:S02]  /*0160*/  IADD3 R8, P0, PT, R7, R3.reuse, RZ ;  /* 0x0000000307087210 */ /* 0x080fe40007f1e0ff */
[-C--:B------:R-:W-:Y:S01]  /*0170*/  IADD3 R12, P1, PT, R5, R3.reuse, RZ ;  /* 0x00000003050c7210 */ /* 0x080fe20007f3e0ff */
[C---:B------:R-:W-:Y:S01]  /*0180*/  IMAD R17, R6.reuse, 0x2, R15 ;  /* 0x0000000206117824 */ /* 0x040fe200078e020f */
[-C--:B------:R-:W-:Y:S02]  /*0190*/  LEA.HI.X.SX32 R9, R7, R2.reuse, 0x1, P0 ;  /* 0x0000000207097211 */ /* 0x080fe400000f0eff */
[-C--:B------:R-:W-:Y:S01]  /*01a0*/  IADD3 R10, P0, PT, R11, R3.reuse, RZ ;  /* 0x000000030b0a7210 */ /* 0x080fe20007f1e0ff */
[C---:B------:R-:W-:Y:S01]  /*01b0*/  IMAD R19, R6.reuse, 0x2, R17 ;  /* 0x0000000206137824 */ /* 0x040fe200078e0211 */
[-C--:B------:R-:W-:Y:S01]  /*01c0*/  LEA.HI.X.SX32 R13, R5, R2.reuse, 0x1, P1 ;  /* 0x00000002050d7211 */ /* 0x080fe200008f0eff */
[----:B----4-:R-:W2:Y:S01]  /*01d0*/  LDG.E.U8 R4, desc[UR12][R8.64] ;  /* 0x0000000c08047981 */ /* 0x010ea2000c1e1100 */
[----:B------:R-:W-:Y:S01]  /*01e0*/  LEA.HI.X.SX32 R11, R11, R2, 0x1, P0 ;  /* 0x000000020b0b7211 */ /* 0x000fe200000f0eff */
[C---:B------:R-:W-:Y:S01]  /*01f0*/  IMAD R21, R6.reuse, 0x2, R19 ;  /* 0x0000000206157824 */ /* 0x040fe200078e0213 */
[-C--:B------:R-:W-:Y:S01]  /*0200*/  IADD3 R18, P1, PT, R19, R3.reuse, RZ ;  /* 0x0000000313127210 */ /* 0x080fe20007f3e0ff */
[----:B------:R-:W3:Y:S02]  /*0210*/  LDG.E.U8 R7, desc[UR12][R12.64] ;  /* 0x0000000c0c077981 */ /* 0x000ee4000c1e1100 */
[C---:B------:R-:W-:Y:S01]  /*0220*/  IMAD R23, R6.reuse, 0x2, R21 ;  /* 0x0000000206177824 */ /* 0x040fe200078e0215 */
[----:B------:R-:W-:Y:S01]  /*0230*/  IADD3 R14, P0, PT, R15, R3, RZ ;  /* 0x000000030f0e7210 */ /* 0x000fe20007f1e0ff */
[----:B------:R0:W2:Y:S02]  /*0240*/  LDG.E.U8 R5, desc[UR12][R10.64] ;  /* 0x0000000c0a057981 */ /* 0x0000a4000c1e1100 */
[----:B------:R-:W-:-:S04]  /*0250*/  IMAD R25, R6, 0x2, R23 ;  /* 0x0000000206197824 */ /* 0x000fc800078e0217 */
[----:B------:R-:W-:-:S04]  /*0260*/  IMAD R27, R6, 0x2, R25 ;  /* 0x00000002061b7824 */ /* 0x000fc800078e0219 */
[----:B------:R-:W-:-:S04]  /*0270*/  IMAD R29, R6, 0x2, R27 ;  /* 0x00000002061d7824 */ /* 0x000fc800078e021b */
[C---:B------:R-:W-:Y:S01]  /*0280*/  IMAD R31, R6.reuse, 0x2, R29 ;  /* 0x00000002061f7824 */ /* 0x040fe200078e021d */
[-C--:B------:R-:W-:Y:S02]  /*0290*/  LEA.HI.X.SX32 R15, R15, R2.reuse, 0x1, P0 ;  /* 0x000000020f0f7211 */ /* 0x080fe400000f0eff */
[-C--:B------:R-:W-:Y:S01]  /*02a0*/  IADD3 R16, P0, PT, R17, R3.reuse, RZ ;  /* 0x0000000311107210 */ /* 0x080fe20007f1e0ff */
[C---:B------:R-:W-:Y:S01]  /*02b0*/  IMAD R33, R6.reuse, 0x2, R31 ;  /* 0x0000000206217824 */ /* 0x040fe200078e021f */
[-C--:B------:R-:W-:Y:S01]  /*02c0*/  LEA.HI.X.SX32 R19, R19, R2.reuse, 0x1, P1 ;  /* 0x0000000213137211 */ /* 0x080fe200008f0eff */
[----:B------:R1:W3:Y:S01]  /*02d0*/  LDG.E.U8 R8, desc[UR12][R14.64] ;  /* 0x0000000c0e087981 */ /* 0x0002e2000c1e1100 */
[-C--:B------:R-:W-:Y:S01]  /*02e0*/  LEA.HI.X.SX32 R17, R17, R2.reuse, 0x1, P0 ;  /* 0x0000000211117211 */ /* 0x080fe200000f0eff */
[C---:B------:R-:W-:Y:S01]  /*02f0*/  IMAD R35, R6.reuse, 0x2, R33 ;  /* 0x0000000206237824 */ /* 0x040fe200078e0221 */
[CC--:B------:R-:W-:Y:S01]  /*0300*/  IADD3 R20, P0, PT, R21.reuse, R3.reuse, RZ ;  /* 0x0000000315147210 */ /* 0x0c0fe20007f1e0ff */
[----:B------:R-:W4:Y:S02]  /*0310*/  LDG.E.U8 R47, desc[UR12][R18.64] ;  /* 0x0000000c122f7981 */ /* 0x000f24000c1e1100 */
[C---:B------:R-:W-:Y:S01]  /*0320*/  IMAD R37, R6.reuse, 0x2, R35 ;  /* 0x0000000206257824 */ /* 0x040fe200078e0223 */
[-C--:B------:R-:W-:Y:S01]  /*0330*/  LEA.HI.X.SX32 R21, R21, R2.reuse, 0x1, P0 ;  /* 0x0000000215157211 */ /* 0x080fe200000f0eff */
[----:B------:R5:W4:Y:S01]  /*0340*/  LDG.E.U8 R30, desc[UR12][R16.64] ;  /* 0x0000000c101e7981 */ /* 0x000b22000c1e1100 */
[-C--:B0-----:R-:W-:Y:S01]  /*0350*/  IADD3 R10, P0, PT, R23, R3.reuse, RZ ;  /* 0x00000003170a7210 */ /* 0x081fe20007f1e0ff */
[C---:B------:R-:W-:Y:S01]  /*0360*/  IMAD R39, R6.reuse, 0x2, R37 ;  /* 0x0000000206277824 */ /* 0x040fe200078e0225 */
[----:B------:R-:W-:Y:S01]  /*0370*/  IADD3 R12, P1, PT, R25, R3, RZ ;  /* 0x00000003190c7210 */ /* 0x000fe20007f3e0ff */
[----:B------:R0:W4:Y:S01]  /*0380*/  LDG.E.U8 R9, desc[UR12][R20.64] ;  /* 0x0000000c14097981 */ /* 0x000122000c1e1100 */
[-C--:B------:R-:W-:Y:S01]  /*0390*/  LEA.HI.X.SX32 R11, R23, R2.reuse, 0x1, P0 ;  /* 0x00000002170b7211 */ /* 0x080fe200000f0eff */
[----:B------:R-:W-:Y:S01]  /*03a0*/  IMAD R23, R6, 0x2, R39 ;  /* 0x0000000206177824 */ /* 0x000fe200078e0227 */
[----:B------:R-:W-:-:S03]  /*03b0*/  LEA.HI.X.SX32 R13, R25, R2, 0x1, P1 ;  /* 0x00000002190d7211 */ /* 0x000fc600008f0eff */
[C---:B------:R-:W-:Y:S01]  /*03c0*/  IMAD R25, R6.reuse, 0x2, R23 ;  /* 0x0000000206197824 */ /* 0x040fe200078e0217 */
[CC--:B-1----:R-:W-:Y:S01]  /*03d0*/  IADD3 R14, P0, PT, R27.reuse, R3.reuse, RZ ;  /* 0x000000031b0e7210 */ /* 0x0c2fe20007f1e0ff */
[----:B------:R1:W4:Y:S02]  /*03e0*/  LDG.E.U8 R10, desc[UR12][R10.64] ;  /* 0x0000000c0a0a7981 */ /* 0x000324000c1e1100 */
[C---:B------:R-:W-:Y:S01]  /*03f0*/  IMAD R41, R6.reuse, 0x2, R25 ;  /* 0x0000000206297824 */ /* 0x040fe200078e0219 */
[-C--:B------:R-:W-:Y:S01]  /*0400*/  LEA.HI.X.SX32 R15, R27, R2.reuse, 0x1, P0 ;  /* 0x000000021b0f7211 */ /* 0x080fe200000f0eff */
[----:B------:R1:W4:Y:S01]  /*0410*/  LDG.E.U8 R32, desc[UR12][R12.64] ;  /* 0x0000000c0c207981 */ /* 0x000322000c1e1100 */
[-C--:B-----5:R-:W-:Y:S02]  /*0420*/  IADD3 R16, P0, PT, R29, R3.reuse, RZ ;  /* 0x000000031d107210 */ /* 0x0a0fe40007f1e0ff */
[----:B0-----:R-:W-:Y:S01]  /*0430*/  IADD3 R20, P1, PT, R33, R3, RZ ;  /* 0x0000000321147210 */ /* 0x001fe20007f3e0ff */
[----:B------:R0:W5:Y:S01]  /*0440*/  LDG.E.U8 R49, desc[UR12][R14.64] ;  /* 0x0000000c0e317981 */ /* 0x000162000c1e1100 */
[----:B-1----:R-:W-:Y:S01]  /*0450*/  IMAD R11, R6, 0x2, R41 ;  /* 0x00000002060b7824 */ /* 0x002fe200078e0229 */
[----:B------:R-:W-:-:S02]  /*0460*/  LEA.HI.X.SX32 R17, R29, R2, 0x1, P0 ;  /* 0x000000021d117211 */ /* 0x000fc400000f0eff */
[-C--:B------:R-:W-:Y:S01]  /*0470*/  IADD3 R18, P0, PT, R31, R3.reuse, RZ ;  /* 0x000000031f127210 */ /* 0x080fe20007f1e0ff */
[C---:B------:R-:W-:Y:S01]  /*0480*/  IMAD R27, R6.reuse, 0x2, R11 ;  /* 0x00000002061b7824 */ /* 0x040fe200078e020b */
[-C--:B------:R-:W-:Y:S01]  /*0490*/  LEA.HI.X.SX32 R21, R33, R2.reuse, 0x1, P1 ;  /* 0x0000000221157211 */ /* 0x080fe200008f0eff */
[----:B------:R1:W5:Y:S01]  /*04a0*/  LDG.E.U8 R34, desc[UR12][R16.64] ;  /* 0x0000000c10227981 */ /* 0x000362000c1e1100 */
[-C--:B------:R-:W-:Y:S01]  /*04b0*/  LEA.HI.X.SX32 R19, R31, R2.reuse, 0x1, P0 ;  /* 0x000000021f137211 */ /* 0x080fe200000f0eff */
[C---:B------:R-:W-:Y:S01]  /*04c0*/  IMAD R29, R6.reuse, 0x2, R27 ;  /* 0x00000002061d7824 */ /* 0x040fe200078e021b */
[CC--:B------:R-:W-:Y:S01]  /*04d0*/  IADD3 R12, P0, PT, R35.reuse, R3.reuse, RZ ;  /* 0x00000003230c7210 */ /* 0x0c0fe20007f1e0ff */
[----:B------:R-:W5:Y:S02]  /*04e0*/  LDG.E.U8 R36, desc[UR12][R20.64] ;  /* 0x0000000c14247981 */ /* 0x000f64000c1e1100 */
[C---:B------:R-:W-:Y:S01]  /*04f0*/  IMAD R31, R6.reuse, 0x2, R29 ;  /* 0x00000002061f7824 */ /* 0x040fe200078e021d */
[----:B------:R-:W-:Y:S01]  /*0500*/  LEA.HI.X.SX32 R13, R35, R2, 0x1, P0 ;  /* 0x00000002230d7211 */ /* 0x000fe200000f0eff */
[----:B------:R1:W5:Y:S01]  /*0510*/  LDG.E.U8 R51, desc[UR12][R18.64] ;  /* 0x0000000c12337981 */ /* 0x000362000c1e1100 */
[----:B0-----:R-:W-:Y:S01]  /*0520*/  IADD3 R14, P0, PT, R23, R3, RZ ;  /* 0x00000003170e7210 */ /* 0x001fe20007f1e0ff */
[----:B------:R-:W-:-:S02]  /*0530*/  IMAD R33, R6, 0x2, R31 ;  /* 0x0000000206217824 */ /* 0x000fc400078e021f */
[----:B------:R0:W5:Y:S01]  /*0540*/  LDG.E.U8 R53, desc[UR12][R12.64] ;  /* 0x0000000c0c357981 */ /* 0x000162000c1e1100 */
[-C--:B------:R-:W-:Y:S01]  /*0550*/  LEA.HI.X.SX32 R15, R23, R2.reuse, 0x1, P0 ;  /* 0x00000002170f7211 */ /* 0x080fe200000f0eff */
[C---:B------:R-:W-:Y:S01]  /*0560*/  IMAD R23, R6.reuse, 0x2, R33 ;  /* 0x0000000206177824 */ /* 0x040fe200078e0221 */
[-C--:B-1----:R-:W-:Y:S02]  /*0570*/  IADD3 R16, P0, PT, R25, R3.reuse, RZ ;  /* 0x0000000319107210 */ /* 0x082fe40007f1e0ff */
[-C--:B------:R-:W-:Y:S01]  /*0580*/  IADD3 R18, P1, PT, R27, R3.reuse, RZ ;  /* 0x000000031b127210 */ /* 0x080fe20007f3e0ff */
[----:B------:R-:W5:Y:S01]  /*0590*/  LDG.E.U8 R40, desc[UR12][R14.64] ;  /* 0x0000000c0e287981 */ /* 0x000f62000c1e1100 */
[----:B------:R-:W-:Y:S01]  /*05a0*/  LEA.HI.X.SX32 R17, R25, R2, 0x1, P0 ;  /* 0x0000000219117211 */ /* 0x000fe200000f0eff */
[----:B------:R-:W-:Y:S01]  /*05b0*/  IMAD R25, R6, 0x2, R23 ;  /* 0x0000000206197824 */ /* 0x000fe200078e0217 */
[----:B------:R-:W-:-:S03]  /*05c0*/  IADD3 R20, P0, PT, R29, R3, RZ ;  /* 0x000000031d147210 */ /* 0x000fc60007f1e0ff */
[C---:B------:R-:W-:Y:S01]  /*05d0*/  IMAD R35, R6.reuse, 0x2, R25 ;  /* 0x0000000206237824 */ /* 0x040fe200078e0219 */
[-C--:B------:R-:W-:Y:S01]  /*05e0*/  LEA.HI.X.SX32 R21, R29, R2.reuse, 0x1, P0 ;  /* 0x000000021d157211 */ /* 0x080fe200000f0eff */
[----:B------:R1:W5:Y:S02]  /*05f0*/  LDG.E.U8 R55, desc[UR12][R16.64] ;  /* 0x0000000c10377981 */ /* 0x000364000c1e1100 */
[C---:B------:R-:W-:Y:S01]  /*0600*/  IMAD R43, R6.reuse, 0x2, R35 ;  /* 0x00000002062b7824 */ /* 0x040fe200078e0223 */
[CC--:B------:R-:W-:Y:S01]  /*0610*/  IADD3 R22, P0, PT, R23.reuse, R3.reuse, RZ ;  /* 0x0000000317167210 */ /* 0x0c0fe20007f1e0ff */
[----:B------:R-:W5:Y:S02]  /*0620*/  LDG.E.U8 R57, desc[UR12][R20.64] ;  /* 0x0000000c14397981 */ /* 0x000f64000c1e1100 */
[C---:B0-----:R-:W-:Y:S01]  /*0630*/  IMAD R13, R6.reuse, 0x2, R43 ;  /* 0x00000002060d7824 */ /* 0x041fe200078e022b */
[-C--:B------:R-:W-:Y:S02]  /*0640*/  LEA.HI.X.SX32 R23, R23, R2.reuse, 0x1, P0 ;  /* 0x0000000217177211 */ /* 0x080fe400000f0eff */
[----:B------:R-:W-:Y:S01]  /*0650*/  IADD3 R24, P0, PT, R25, R3, RZ ;  /* 0x0000000319187210 */ /* 0x000fe20007f1e0ff */
[----:B------:R-:W-:Y:S01]  /*0660*/  IMAD R45, R6, 0x2, R13 ;  /* 0x00000002062d7824 */ /* 0x000fe200078e020d */
[-C--:B------:R-:W-:Y:S01]  /*0670*/  LEA.HI.X.SX32 R19, R27, R2.reuse, 0x1, P1 ;  /* 0x000000021b137211 */ /* 0x080fe200008f0eff */
[----:B------:R-:W5:Y:S01]  /*0680*/  LDG.E.U8 R44, desc[UR12][R22.64] ;  /* 0x0000000c162c7981 */ /* 0x000f62000c1e1100 */
[----:B------:R-:W-:-:S02]  /*0690*/  LEA.HI.X.SX32 R25, R25, R2, 0x1, P0 ;  /* 0x0000000219197211 */ /* 0x000fc400000f0eff */
[-C--:B------:R-:W-:Y:S01]  /*06a0*/  IADD3 R28, P0, PT, R45, R3.reuse, RZ ;  /* 0x000000032d1c7210 */ /* 0x080fe20007f1e0ff */
[----:B------:R0:W5:Y:S01]  /*06b0*/  LDG.E.U8 R42, desc[UR12][R18.64] ;  /* 0x0000000c122a7981 */ /* 0x000162000c1e1100 */
[-C--:B------:R-:W-:Y:S02]  /*06c0*/  IADD3 R26, P1, PT, R13, R3.reuse, RZ ;  /* 0x000000030d1a7210 */ /* 0x080fe40007f3e0ff */
[-C--:B------:R-:W-:Y:S01]  /*06d0*/  LEA.HI.X.SX32 R29, R45, R2.reuse, 0x1, P0 ;  /* 0x000000022d1d7211 */ /* 0x080fe200000f0eff */
[----:B------:R-:W5:Y:S01]  /*06e0*/  LDG.E.U8 R59, desc[UR12][R24.64] ;  /* 0x0000000c183b7981 */ /* 0x000f62000c1e1100 */
[-C--:B------:R-:W-:Y:S02]  /*06f0*/  IADD3 R12, P0, PT, R37, R3.reuse, RZ ;  /* 0x00000003250c7210 */ /* 0x080fe40007f1e0ff */
[-C--:B------:R-:W-:Y:S02]  /*0700*/  LEA.HI.X.SX32 R27, R13, R2.reuse, 0x1, P1 ;  /* 0x000000020d1b7211 */ /* 0x080fe400008f0eff */
[-C--:B------:R-:W-:Y:S01]  /*0710*/  LEA.HI.X.SX32 R13, R37, R2.reuse, 0x1, P0 ;  /* 0x00000002250d7211 */ /* 0x080fe200000f0eff */
[----:B------:R-:W-:Y:S01]  /*0720*/  IMAD R45, R6, 0x2, R45 ;  /* 0x00000002062d7824 */ /* 0x000fe200078e022d */
[CC--:B-1----:R-:W-:Y:S01]  /*0730*/  IADD3 R16, P0, PT, R41.reuse, R3.reuse, RZ ;  /* 0x0000000329107210 */ /* 0x0c2fe20007f1e0ff */
[----:B------:R-:W5:Y:S03]  /*0740*/  LDG.E.U8 R26, desc[UR12][R26.64] ;  /* 0x0000000c1a1a7981 */ /* 0x000f66000c1e1100 */
[----:B------:R-:W-:Y:S01]  /*0750*/  LEA.HI.X.SX32 R17, R41, R2, 0x1, P0 ;  /* 0x0000000229117211 */ /* 0x000fe200000f0eff */
[----:B------:R1:W5:Y:S01]  /*0760*/  LDG.E.U8 R37, desc[UR12][R12.64] ;  /* 0x0000000c0c257981 */ /* 0x000362000c1e1100 */
[----:B0-----:R-:W-:-:S02]  /*0770*/  IADD3 R18, P0, PT, R11, R3, RZ ;  /* 0x000000030b127210 */ /* 0x001fc40007f1e0ff */
[-C--:B------:R-:W-:Y:S01]  /*0780*/  IADD3 R14, P1, PT, R39, R3.reuse, RZ ;  /* 0x00000003270e7210 */ /* 0x080fe20007f3e0ff */
[----:B------:R-:W5:Y:S01]  /*0790*/  LDG.E.U8 R29, desc[UR12][R28.64] ;  /* 0x0000000c1c1d7981 */ /* 0x000f62000c1e1100 */
[-C--:B------:R-:W-:Y:S02]  /*07a0*/  LEA.HI.X.SX32 R19, R11, R2.reuse, 0x1, P0 ;  /* 0x000000020b137211 */ /* 0x080fe400000f0eff */
[-C--:B------:R-:W-:Y:S01]  /*07b0*/  IADD3 R22, P0, PT, R33, R3.reuse, RZ ;  /* 0x0000000321167210 */ /* 0x080fe20007f1e0ff */
[----:B------:R-:W-:Y:S01]  /*07c0*/  IMAD R6, R6, 0x2, R45 ;  /* 0x0000000206067824 */ /* 0x000fe200078e022d */
[-C--:B------:R-:W-:Y:S01]  /*07d0*/  LEA.HI.X.SX32 R15, R39, R2.reuse, 0x1, P1 ;  /* 0x00000002270f7211 */ /* 0x080fe200008f0eff */
[----:B------:R-:W5:Y:S01]  /*07e0*/  LDG.E.U8 R11, desc[UR12][R16.64] ;  /* 0x0000000c100b7981 */ /* 0x000f62000c1e1100 */
[----:B------:R-:W-:Y:S02]  /*07f0*/  LEA.HI.X.SX32 R23, R33, R2, 0x1, P0 ;  /* 0x0000000221177211 */ /* 0x000fe400000f0eff */
[-C--:B-1----:R-:W-:Y:S01]  /*0800*/  IADD3 R12, P0, PT, R35, R3.reuse, RZ ;  /* 0x00000003230c7210 */ /* 0x082fe20007f1e0ff */
[----:B------:R0:W5:Y:S01]  /*0810*/  LDG.E.U8 R38, desc[UR12][R14.64] ;  /* 0x0000000c0e267981 */ /* 0x000162000c1e1100 */
[----:B------:R-:W-:-:S02]  /*0820*/  IADD3 R20, P1, PT, R31, R3, RZ ;  /* 0x000000031f147210 */ /* 0x000fc40007f3e0ff */
[-C--:B------:R-:W-:Y:S01]  /*0830*/  LEA.HI.X.SX32 R13, R35, R2.reuse, 0x1, P0 ;  /* 0x00000002230d7211 */ /* 0x080fe200000f0eff */
[----:B------:R-:W5:Y:S01]  /*0840*/  LDG.E.U8 R18, desc[UR12][R18.64] ;  /* 0x0000000c12127981 */ /* 0x000f62000c1e1100 */
[----:B------:R-:W-:-:S03]  /*0850*/  LEA.HI.X.SX32 R21, R31, R2, 0x1, P1 ;  /* 0x000000021f157211 */ /* 0x000fc600008f0eff */
[----:B------:R1:W5:Y:S01]  /*0860*/  LDG.E.U8 R23, desc[UR12][R22.64] ;  /* 0x0000000c16177981 */ /* 0x000362000c1e1100 */
[-C--:B0-----:R-:W-:Y:S02]  /*0870*/  IADD3 R14, P0, PT, R43, R3.reuse, RZ ;  /* 0x000000032b0e7210 */ /* 0x081fe40007f1e0ff */
[-C--:B------:R-:W-:Y:S01]  /*0880*/  IADD3 R24, P1, PT, R45, R3.reuse, RZ ;  /* 0x000000032d187210 */ /* 0x080fe20007f3e0ff */
[----:B------:R-:W5:Y:S01]  /*0890*/  LDG.E.U8 R20, desc[UR12][R20.64] ;  /* 0x0000000c14147981 */ /* 0x000f62000c1e1100 */
[-C--:B------:R-:W-:Y:S02]  /*08a0*/  LEA.HI.X.SX32 R15, R43, R2.reuse, 0x1, P0 ;  /* 0x000000022b0f7211 */ /* 0x080fe400000f0eff */
[C---:B------:R-:W-:Y:S01]  /*08b0*/  IADD3 R16, P0, PT, R6.reuse, R3, RZ ;  /* 0x0000000306107210 */ /* 0x040fe20007f1e0ff */
[----:B------:R0:W5:Y:S01]  /*08c0*/  LDG.E.U8 R12, desc[UR12][R12.64] ;  /* 0x0000000c0c0c7981 */ /* 0x000162000c1e1100 */
[-C--:B------:R-:W-:Y:S02]  /*08d0*/  LEA.HI.X.SX32 R25, R45, R2.reuse, 0x1, P1 ;  /* 0x000000022d197211 */ /* 0x080fe400008f0eff */
[----:B------:R-:W-:Y:S01]  /*08e0*/  LEA.HI.X.SX32 R17, R6, R2, 0x1, P0 ;  /* 0x0000000206117211 */ /* 0x000fe200000f0eff */
[----:B------:R0:W5:Y:S04]  /*08f0*/  LDG.E.U8 R15, desc[UR12][R14.64] ;  /* 0x0000000c0e0f7981 */ /* 0x000168000c1e1100 */
[----:B------:R-:W5:Y:S04]  /*0900*/  LDG.E.U8 R24, desc[UR12][R24.64] ;  /* 0x0000000c18187981 */ /* 0x000f68000c1e1100 */
[----:B------:R0:W5:Y:S01]  /*0910*/  LDG.E.U8 R17, desc[UR12][R16.64] ;  /* 0x0000000c10117981 */ /* 0x000162000c1e1100 */
[----:B------:R-:W0:Y:S01]  /*0920*/  S2UR UR7, SR_CgaCtaId ;  /* 0x00000000000779c3 */ /* 0x000e220000008800 */
[----:B------:R-:W-:-:S02]  /*0930*/  LOP3.LUT R2, R46, 0xff, RZ, 0xc0, !PT ;  /* 0x000000ff2e027812 */ /* 0x000fc400078ec0ff */
[----:B------:R-:W-:Y:S01]  /*0940*/  SHF.R.S32.HI R3, RZ, 0x8, R46 ;  /* 0x00000008ff037819 */ /* 0x000fe2000001142e */
[----:B------:R-:W-:Y:S02]  /*0950*/  UMOV UR4, 0x400 ;  /* 0x0000040000047882 */ /* 0x000fe40000000000 */
[----:B------:R-:W-:Y:S01]  /*0960*/  IMAD.SHL.U32 R2, R2, 0x2, RZ ;  /* 0x0000000202027824 */ /* 0x000fe200078e00ff */
[----:B------:R-:W-:-:S04]  /*0970*/  SGXT R3, R3, 0x1 ;  /* 0x000000010303781a */ /* 0x000fc80000000200 */
[----:B------:R-:W-:Y:S01]  /*0980*/  LOP3.LUT R2, R2, 0x210, R3, 0x78, !PT ;  /* 0x0000021002027812 */ /* 0x000fe200078e7803 */
[----:B0-----:R-:W-:-:S03]  /*0990*/  ULEA UR7, UR7, UR4, 0x18 ;  /* 0x0000000407077291 */ /* 0x001fc6000f8ec0ff */
[----:B------:R-:W-:Y:S01]  /*09a0*/  LOP3.LUT R3, R2, 0x20, RZ, 0x3c, !PT ;  /* 0x0000002002037812 */ /* 0x000fe200078e3cff */
[----:B------:R-:W-:Y:S01]  /*09b0*/  IMAD.SHL.U32 R0, R0, 0x100, RZ ;  /* 0x0000010000007824 */ /* 0x000fe200078e00ff */
[----:B-1----:R-:W-:Y:S01]  /*09c0*/  LOP3.LUT R22, R46, 0x7, RZ, 0xc0, !PT ;  /* 0x000000072e167812 */ /* 0x002fe200078ec0ff */
[----:B--2---:R-:W-:-:S05]  /*09d0*/  IMAD R4, R5, 0x100, R4 ;  /* 0x0000010005047824 */ /* 0x004fca00078e0204 */
[----:B------:R-:W-:-:S05]  /*09e0*/  F2FP.F16.E4M3.UNPACK_B R4, R4 ;  /* 0x00000004ff04723e */ /* 0x000fca00020006ff */
[----:B------:R0:W-:Y:S02]  /*09f0*/  STS.U16 [R2+UR7], R4 ;  /* 0x0000000402007988 */ /* 0x0001e40008000407 */
[----:B0-----:R-:W-:Y:S01]  /*0a00*/  PRMT R4, R4, 0x7632, R4 ;  /* 0x0000763204047816 */ /* 0x001fe20000000004 */
[----:B---3--:R-:W-:Y:S02]  /*0a10*/  IMAD R7, R8, 0x100, R7 ;  /* 0x0000010008077824 */ /* 0x008fe400078e0207 */
[----:B----4-:R-:W-:-:S05]  /*0a20*/  IMAD R30, R47, 0x100, R30 ;  /* 0x000001002f1e7824 */ /* 0x010fca00078e021e */
[----:B------:R-:W-:Y:S02]  /*0a30*/  F2FP.F16.E4M3.UNPACK_B R30, R30 ;  /* 0x0000001eff1e723e */ /* 0x000fe400020006ff */
[----:B------:R-:W-:Y:S01]  /*0a40*/  F2FP.F16.E4M3.UNPACK_B R7, R7 ;  /* 0x00000007ff07723e */ /* 0x000fe200020006ff */
[----:B------:R-:W-:Y:S02]  /*0a50*/  IMAD R9, R10, 0x100, R9 ;  /* 0x000001000a097824 */ /* 0x000fe400078e0209 */
[----:B-----5:R-:W-:-:S05]  /*0a60*/  IMAD R32, R49, 0x100, R32 ;  /* 0x0000010031207824 */ /* 0x020fca00078e0220 */
[----:B------:R-:W-:Y:S01]  /*0a70*/  F2FP.F16.E4M3.UNPACK_B R32, R32 ;  /* 0x00000020ff20723e */ /* 0x000fe200020006ff */
[----:B------:R-:W-:Y:S01]  /*0a80*/  STS.U16 [R2+UR7+0x1000], R30 ;  /* 0x0010001e02007988 */ /* 0x000fe20008000407 */
[----:B------:R-:W-:Y:S02]  /*0a90*/  PRMT R5, R30, 0x7632, R5 ;  /* 0x000076321e057816 */ /* 0x000fe40000000005 */
[----:B------:R-:W-:Y:S01]  /*0aa0*/  PRMT R6, R32, 0x7632, R6 ;  /* 0x0000763220067816 */ /* 0x000fe20000000006 */
[----:B------:R-:W-:Y:S01]  /*0ab0*/  STS.U16 [R2+UR7+0x2000], R32 ;  /* 0x0020002002007988 */ /* 0x000fe20008000407 */
[----:B------:R-:W-:-:S05]  /*0ac0*/  IMAD R36, R53, 0x100, R36 ;  /* 0x0000010035247824 */ /* 0x000fca00078e0224 */
[----:B------:R-:W-:Y:S01]  /*0ad0*/  F2FP.F16.E4M3.UNPACK_B R36, R36 ;  /* 0x00000024ff24723e */ /* 0x000fe200020006ff */
[----:B------:R-:W-:Y:S02]  /*0ae0*/  IMAD R34, R51, 0x100, R34 ;  /* 0x0000010033227824 */ /* 0x000fe400078e0222 */
[----:B------:R-:W-:-:S05]  /*0af0*/  IMAD R40, R55, 0x100, R40 ;  /* 0x0000010037287824 */ /* 0x000fca00078e0228 */
[----:B------:R-:W-:Y:S01]  /*0b00*/  F2FP.F16.E4M3.UNPACK_B R40, R40 ;  /* 0x00000028ff28723e */ /* 0x000fe200020006ff */
[----:B------:R-:W-:Y:S01]  /*0b10*/  STS.U16 [R2+UR7+0x3000], R36 ;  /* 0x0030002402007988 */ /* 0x000fe20008000407 */
[----:B------:R-:W-:Y:S02]  /*0b20*/  IMAD R42, R57, 0x100, R42 ;  /* 0x00000100392a7824 */ /* 0x000fe400078e022a */
[----:B------:R-:W-:-:S03]  /*0b30*/  IMAD R44, R59, 0x100, R44 ;  /* 0x000001003b2c7824 */ /* 0x000fc600078e022c */
[----:B------:R-:W-:Y:S02]  /*0b40*/  F2FP.F16.E4M3.UNPACK_B R42, R42 ;  /* 0x0000002aff2a723e */ /* 0x000fe400020006ff */
[----:B------:R-:W-:Y:S01]  /*0b50*/  F2FP.F16.E4M3.UNPACK_B R44, R44 ;  /* 0x0000002cff2c723e */ /* 0x000fe200020006ff */
[----:B------:R-:W-:Y:S01]  /*0b60*/  STS.U16 [R2+UR7+0x4000], R40 ;  /* 0x0040002802007988 */ /* 0x000fe20008000407 */
[----:B------:R-:W-:-:S05]  /*0b70*/  IMAD R26, R29, 0x100, R26 ;  /* 0x000001001d1a7824 */ /* 0x000fca00078e021a */
[----:B------:R-:W-:Y:S01]  /*0b80*/  F2FP.F16.E4M3.UNPACK_B R26, R26 ;  /* 0x0000001aff1a723e */ /* 0x000fe200020006ff */
[----:B------:R-:W-:Y:S01]  /*0b90*/  STS.U16 [R2+UR7+0x5000], R42 ;  /* 0x0050002a02007988 */ /* 0x000fe20008000407 */
[----:B------:R-:W-:Y:S01]  /*0ba0*/  PRMT R8, R36, 0x7632, R8 ;  /* 0x0000763224087816 */ /* 0x000fe20000000008 */
[----:B------:R-:W-:Y:S02]  /*0bb0*/  IMAD R37, R38, 0x100, R37 ;  /* 0x0000010026257824 */ /* 0x000fe400078e0225 */
[----:B------:R-:W-:Y:S01]  /*0bc0*/  STS.U16 [R2+UR7+0x6000], R44 ;  /* 0x0060002c02007988 */ /* 0x000fe20008000407 */
[----:B------:R-:W-:-:S03]  /*0bd0*/  IMAD R11, R18, 0x100, R11 ;  /* 0x00000100120b7824 */ /* 0x000fc600078e020b */
[----:B------:R-:W-:Y:S01]  /*0be0*/  STS.U16 [R2+UR7+0x7000], R26 ;  /* 0x0070001a02007988 */ /* 0x000fe20008000407 */
[----:B------:R-:W-:Y:S02]  /*0bf0*/  PRMT R10, R40, 0x7632, R10 ;  /* 0x00007632280a7816 */ /* 0x000fe4000000000a */
[----:B------:R-:W-:Y:S01]  /*0c00*/  PRMT R13, R42, 0x7632, R13 ;  /* 0x000076322a0d7816 */ /* 0x000fe2000000000d */
[----:B------:R0:W-:Y:S01]  /*0c10*/  STS.U16 [R3+UR7+0x400], R4 ;  /* 0x0004000403007988 */ /* 0x0001e20008000407 */
[----:B------:R-:W-:Y:S01]  /*0c20*/  PRMT R14, R44, 0x7632, R14 ;  /* 0x000076322c0e7816 */ /* 0x000fe2000000000e */
[----:B------:R-:W-:Y:S01]  /*0c30*/  IMAD R20, R23, 0x100, R20 ;  /* 0x0000010017147824 */ /* 0x000fe200078e0214 */
[----:B------:R-:W-:Y:S02]  /*0c40*/  PRMT R16, R26, 0x7632, R16 ;  /* 0x000076321a107816 */ /* 0x000fe40000000010 */
[----:B------:R-:W-:Y:S02]  /*0c50*/  F2FP.F16.E4M3.UNPACK_B R9, R9 ;  /* 0x00000009ff09723e */ /* 0x000fe400020006ff */
[----:B------:R-:W-:Y:S01]  /*0c60*/  F2FP.F16.E4M3.UNPACK_B R11, R11 ;  /* 0x0000000bff0b723e */ /* 0x000fe200020006ff */
[----:B------:R-:W-:Y:S01]  /*0c70*/  IMAD R12, R15, 0x100, R12 ;  /* 0x000001000f0c7824 */ /* 0x000fe200078e020c */
[----:B0-----:R-:W-:-:S02]  /*0c80*/  LOP3.LUT R4, R2, 0x40, RZ, 0x3c, !PT ;  /* 0x0000004002047812 */ /* 0x001fc400078e3cff */
[----:B------:R-:W-:Y:S01]  /*0c90*/  F2FP.F16.E4M3.UNPACK_B R34, R34 ;  /* 0x00000022ff22723e */ /* 0x000fe200020006ff */
[----:B------:R-:W-:Y:S01]  /*0ca0*/  IMAD R17, R17, 0x100, R24 ;  /* 0x0000010011117824 */ /* 0x000fe200078e0218 */
[----:B------:R-:W-:Y:S02]  /*0cb0*/  F2FP.F16.E4M3.UNPACK_B R37, R37 ;  /* 0x00000025ff25723e */ /* 0x000fe400020006ff */
[----:B------:R-:W-:Y:S02]  /*0cc0*/  F2FP.F16.E4M3.UNPACK_B R20, R20 ;  /* 0x00000014ff14723e */ /* 0x000fe400020006ff */
[----:B------:R-:W-:Y:S02]  /*0cd0*/  F2FP.F16.E4M3.UNPACK_B R12, R12 ;  /* 0x0000000cff0c723e */ /* 0x000fe400020006ff */
[----:B------:R-:W-:Y:S01]  /*0ce0*/  F2FP.F16.E4M3.UNPACK_B R17, R17 ;  /* 0x00000011ff11723e */ /* 0x000fe200020006ff */
[----:B------:R0:W-:Y:S01]  /*0cf0*/  STS.U16 [R3+UR7+0x1400], R5 ;  /* 0x0014000503007988 */ /* 0x0001e20008000407 */
[----:B------:R-:W-:-:S03]  /*0d00*/  LOP3.LUT R2, R2, 0x60, RZ, 0x3c, !PT ;  /* 0x0000006002027812 */ /* 0x000fc600078e3cff */
[----:B------:R1:W-:Y:S04]  /*0d10*/  STS.U16 [R3+UR7+0x2400], R6 ;  /* 0x0024000603007988 */ /* 0x0003e80008000407 */
[----:B------:R2:W-:Y:S01]  /*0d20*/  STS.U16 [R3+UR7+0x3400], R8 ;  /* 0x0034000803007988 */ /* 0x0005e20008000407 */
[----:B0-----:R-:W-:-:S03]  /*0d30*/  PRMT R5, R9, 0x7632, R5 ;  /* 0x0000763209057816 */ /* 0x001fc60000000005 */
[----:B------:R0:W-:Y:S01]  /*0d40*/  STS.U16 [R3+UR7+0x4400], R10 ;  /* 0x0044000a03007988 */ /* 0x0001e20008000407 */
[----:B-1----:R-:W-:-:S03]  /*0d50*/  PRMT R6, R34, 0x7632, R6 ;  /* 0x0000763222067816 */ /* 0x002fc60000000006 */
[----:B------:R-:W-:Y:S01]  /*0d60*/  STS.U16 [R3+UR7+0x5400], R13 ;  /* 0x0054000d03007988 */ /* 0x000fe20008000407 */
[----:B--2---:R-:W-:-:S03]  /*0d70*/  PRMT R8, R11, 0x7632, R8 ;  /* 0x000076320b087816 */ /* 0x004fc60000000008 */
[----:B------:R-:W-:Y:S01]  /*0d80*/  STS.U16 [R3+UR7+0x6400], R14 ;  /* 0x0064000e03007988 */ /* 0x000fe20008000407 */
[----:B0-----:R-:W-:-:S03]  /*0d90*/  PRMT R10, R12, 0x7632, R10 ;  /* 0x000076320c0a7816 */ /* 0x001fc6000000000a */
[----:B------:R0:W-:Y:S04]  /*0da0*/  STS.U16 [R3+UR7+0x7400], R16 ;  /* 0x0074001003007988 */ /* 0x0001e80008000407 */
[----:B------:R1:W-:Y:S04]  /*0db0*/  STS.U16 [R4+UR7+0x800], R7 ;  /* 0x0008000704007988 */ /* 0x0003e80008000407 */
[----:B------:R2:W-:Y:S01]  /*0dc0*/  STS.U16 [R4+UR7+0x1800], R9 ;  /* 0x0018000904007988 */ /* 0x0005e20008000407 */
[----:B0-----:R-:W-:-:S03]  /*0dd0*/  PRMT R3, R7, 0x7632, R3 ;  /* 0x0000763207037816 */ /* 0x001fc60000000003 */
[----:B------:R0:W-:Y:S01]  /*0de0*/  STS.U16 [R4+UR7+0x4800], R11 ;  /* 0x0048000b04007988 */ /* 0x0001e20008000407 */
[----:B-1----:R-:W-:Y:S02]  /*0df0*/  PRMT R7, R37, 0x7632, R7 ;  /* 0x0000763225077816 */ /* 0x002fe40000000007 */
[----:B--2---:R-:W-:Y:S01]  /*0e00*/  PRMT R9, R20, 0x7632, R9 ;  /* 0x0000763214097816 */ /* 0x004fe20000000009 */
[----:B------:R-:W-:Y:S01]  /*0e10*/  STS.U16 [R4+UR7+0x2800], R34 ;  /* 0x0028002204007988 */ /* 0x000fe20008000407 */
[----:B0-----:R-:W-:-:S03]  /*0e20*/  PRMT R11, R17, 0x7632, R11 ;  /* 0x00007632110b7816 */ /* 0x001fc6000000000b */
[----:B------:R-:W-:Y:S04]  /*0e30*/  STS.U16 [R4+UR7+0x3800], R37 ;  /* 0x0038002504007988 */ /* 0x000fe80008000407 */
[----:B------:R-:W-:Y:S04]  /*0e40*/  STS.U16 [R4+UR7+0x5800], R20 ;  /* 0x0058001404007988 */ /* 0x000fe80008000407 */
[----:B------:R-:W-:Y:S04]  /*0e50*/  STS.U16 [R4+UR7+0x6800], R12 ;  /* 0x0068000c04007988 */ /* 0x000fe80008000407 */
[----:B------:R-:W-:Y:S04]  /*0e60*/  STS.U16 [R4+UR7+0x7800], R17 ;  /* 0x0078001104007988 */ /* 0x000fe80008000407 */
[----:B------:R0:W-:Y:S04]  /*0e70*/  STS.U16 [R2+UR7+0xc00], R3 ;  /* 0x000c000302007988 */ /* 0x0001e80008000407 */
[----:B------:R-:W-:Y:S04]  /*0e80*/  STS.U16 [R2+UR7+0x1c00], R5 ;  /* 0x001c000502007988 */ /* 0x000fe80008000407 */
[----:B------:R-:W-:Y:S01]  /*0e90*/  STS.U16 [R2+UR7+0x2c00], R6 ;  /* 0x002c000602007988 */ /* 0x000fe20008000407 */
[----:B0-----:R-:W-:-:S03]  /*0ea0*/  IMAD.MOV.U32 R3, RZ, RZ, 0x3f800000 ;  /* 0x3f800000ff037424 */ /* 0x001fc600078e00ff */
[----:B------:R-:W-:Y:S04]  /*0eb0*/  STS.U16 [R2+UR7+0x3c00], R7 ;  /* 0x003c000702007988 */ /* 0x000fe80008000407 */
[----:B------:R-:W-:Y:S04]  /*0ec0*/  STS.U16 [R2+UR7+0x4c00], R8 ;  /* 0x004c000802007988 */ /* 0x000fe80008000407 */
[----:B------:R-:W-:Y:S04]  /*0ed0*/  STS.U16 [R2+UR7+0x5c00], R9 ;  /* 0x005c000902007988 */ /* 0x000fe80008000407 */
[----:B------:R-:W-:Y:S04]  /*0ee0*/  STS.U16 [R2+UR7+0x6c00], R10 ;  /* 0x006c000a02007988 */ /* 0x000fe80008000407 */
[----:B------:R0:W-:Y:S04]  /*0ef0*/  STS.U16 [R2+UR7+0x7c00], R11 ;  /* 0x007c000b02007988 */ /* 0x0001e80008000407 */
[----:B------:R-:W-:Y:S01]  /*0f00*/  STL [R1+0x128], R3 ;  /* 0x0001280301007387 */ /* 0x000fe20000100800 */
[----:B0-----:R-:W-:-:S05]  /*0f10*/  IMAD.MOV.U32 R2, RZ, RZ, 0x3f800000 ;  /* 0x3f800000ff027424 */ /* 0x001fca00078e00ff */
[----:B------:R0:W-:Y:S04]  /*0f20*/  STL [R1+0x124], R2 ;  /* 0x0001240201007387 */ /* 0x0001e80000100800 */
[----:B------:R1:W-:Y:S04]  /*0f30*/  STL [R1+0xf8], RZ ;  /* 0x0000f8ff01007387 */ /* 0x0003e80000100800 */
        /* <DEDUP_REMOVED lines=26> */
[----:B------:R1:W-:Y:S01]  /*10e0*/  STL [R1+0xa4], RZ ;  /* 0x0000a4ff01007387 */ /* 0x0003e20000100800 */
[----:B0-----:R-:W-:-:S03]  /*10f0*/  VIADD R2, R0, 0x100 ;  /* 0x0000010000027836 */ /* 0x001fc60000000000 */
[----:B------:R1:W-:Y:S04]  /*1100*/  STL [R1+0x88], RZ ;  /* 0x000088ff01007387 */ /* 0x0003e80000100800 */
[----:B------:R1:W-:Y:S04]  /*1110*/  STL [R1+0x8c], RZ ;  /* 0x00008cff01007387 */ /* 0x0003e80000100800 */
[----:B------:R1:W-:Y:S04]  /*1120*/  STL [R1+0x90], RZ ;  /* 0x000090ff01007387 */ /* 0x0003e80000100800 */
[----:B------:R1:W-:Y:S01]  /*1130*/  STL [R1+0x94], RZ ;  /* 0x000094ff01007387 */ /* 0x0003e20000100800 */
[----:B------:R-:W-:Y:S01]  /*1140*/  ISETP.GE.AND P0, PT, R2, 0x1, PT ;  /* 0x000000010200780c */ /* 0x000fe20003f06270 */
[----:B------:R-:W-:-:S02]  /*1150*/  IMAD.MOV.U32 R5, RZ, RZ, -0x800000 ;  /* 0xff800000ff057424 */ /* 0x000fc400078e00ff */
[----:B------:R-:W-:Y:S02]  /*1160*/  IMAD.MOV.U32 R4, RZ, RZ, -0x800000 ;  /* 0xff800000ff047424 */ /* 0x000fe400078e00ff */
[C---:B------:R-:W-:Y:S02]  /*1170*/  IMAD.SHL.U32 R20, R46.reuse, 0x2, RZ ;  /* 0x000000022e147824 */ /* 0x040fe400078e00ff */
[----:B------:R-:W-:-:S06]  /*1180*/  IMAD.SHL.U32 R3, R46, 0x8, RZ ;  /* 0x000000082e037824 */ /* 0x000fcc00078e00ff */
[----:B-1----:R-:W-:Y:S05]  /*1190*/  @!P0 BRA `(.L_x_0) ;  /* 0x0000008800808947 */ /* 0x002fea0003800000 */
[----:B------:R-:W0:Y:S01]  /*11a0*/  LDC.64 R4, c[0x0][0x3c0] ;  /* 0x0000f000ff047b82 */ /* 0x000e220000000a00 */
[----:B------:R-:W1:Y:S01]  /*11b0*/  LDCU UR4, c[0x0][0x3c8] ;  /* 0x00007900ff0477ac */ /* 0x000e620008000800 */
[--C-:B------:R-:W-:Y:S01]  /*11c0*/  SHF.R.S32.HI R8, RZ, 0x3, R46.reuse ;  /* 0x00000003ff087819 */ /* 0x100fe2000001142e */
[----:B------:R-:W-:Y:S01]  /*11d0*/  IMAD.MOV.U32 R124, RZ, RZ, RZ ;  /* 0x000000ffff7c7224 */ /* 0x000fe200078e00ff */
[--C-:B------:R-:W-:Y:S01]  /*11e0*/  SHF.R.U32.HI R9, RZ, 0x2, R46.reuse ;  /* 0x00000002ff097819 */ /* 0x100fe2000001162e */
[----:B------:R-:W2:Y:S01]  /*11f0*/  LDCU.64 UR14, c[0x0][0x388] ;  /* 0x00007100ff0e77ac */ /* 0x000ea20008000a00 */
[----:B------:R-:W-:Y:S02]  /*1200*/  SGXT R8, R8, 0x1 ;  /* 0x000000010808781a */ /* 0x000fe40000000200 */
[--C-:B------:R-:W-:Y:S01]  /*1210*/  SHF.R.U32.HI R2, RZ, 0x1, R46.reuse ;  /* 0x00000001ff027819 */ /* 0x100fe2000001162e */
[----:B------:R-:W3:Y:S01]  /*1220*/  LDCU.64 UR10, c[0x0][0x3d0] ;  /* 0x00007a00ff0a77ac */ /* 0x000ee20008000a00 */
[----:B------:R-:W4:Y:S01]  /*1230*/  LDC R25, c[0x0][0x3d8] ;  /* 0x0000f600ff197b82 */ /* 0x000f220000000800 */
[----:B------:R-:W-:-:S02]  /*1240*/  SHF.R.U32.HI R16, RZ, 0x6, R46 ;  /* 0x00000006ff107819 */ /* 0x000fc4000001162e */
[C---:B------:R-:W-:Y:S01]  /*1250*/  LEA.HI R12, R46.reuse, 0x48, RZ, 0x1a ;  /* 0x000000482e0c7811 */ /* 0x040fe200078fd0ff */
[----:B------:R-:W-:Y:S01]  /*1260*/  UMOV UR6, URZ ;  /* 0x000000ff00067c82 */ /* 0x000fe20008000000 */
[C---:B------:R-:W-:Y:S02]  /*1270*/  LEA.HI R14, R46.reuse, 0x68, RZ, 0x1a ;  /* 0x000000682e0e7811 */ /* 0x040fe400078fd0ff */
[C---:B------:R-:W-:Y:S01]  /*1280*/  LEA.HI R15, R46.reuse, 0x78, RZ, 0x1a ;  /* 0x000000782e0f7811 */ /* 0x040fe200078fd0ff */
[----:B0-----:R-:W-:Y:S01]  /*1290*/  IMAD.MOV.U32 R10, RZ, RZ, R4 ;  /* 0x000000ffff0a7224 */ /* 0x001fe200078e0004 */
[----:B------:R-:W-:Y:S01]  /*12a0*/  LOP3.LUT R4, R46, 0x1, RZ, 0xc0, !PT ;  /* 0x000000012e047812 */ /* 0x000fe200078ec0ff */
[----:B------:R0:W-:Y:S01]  /*12b0*/  STL [R1+0x120], R5 ;  /* 0x0001200501007387 */ /* 0x0001e20000100800 */
[----:B------:R-:W-:-:S03]  /*12c0*/  IMAD.MOV.U32 R24, RZ, RZ, R5 ;  /* 0x000000ffff187224 */ /* 0x000fc600078e0005 */
[----:B------:R-:W-:Y:S02]  /*12d0*/  IMAD.MOV R6, RZ, RZ, -R4 ;  /* 0x000000ffff067224 */ /* 0x000fe400078e0a04 */
[----:B------:R-:W-:Y:S02]  /*12e0*/  IMAD.SHL.U32 R4, R4, 0x2, RZ ;  /* 0x0000000204047824 */ /* 0x000fe400078e00ff */
[-C--:B------:R-:W-:Y:S01]  /*12f0*/  IMAD R12, R12, R24.reuse, RZ ;  /* 0x000000180c0c7224 */ /* 0x080fe200078e02ff */
[----:B------:R-:W-:Y:S01]  /*1300*/  LOP3.LUT R6, R6, 0x210, RZ, 0xc0, !PT ;  /* 0x0000021006067812 */ /* 0x000fe200078ec0ff */
[-C--:B------:R-:W-:Y:S01]  /*1310*/  IMAD R14, R14, R24.reuse, RZ ;  /* 0x000000180e0e7224 */ /* 0x080fe200078e02ff */
[--C-:B0-----:R-:W-:Y:S01]  /*1320*/  SHF.R.S32.HI R5, RZ, 0x1, R46.reuse ;  /* 0x00000001ff057819 */ /* 0x101fe2000001142e */
[----:B------:R-:W-:Y:S01]  /*1330*/  IMAD R15, R15, R24, RZ ;  /* 0x000000180f0f7224 */ /* 0x000fe200078e02ff */
[----:B------:R-:W-:Y:S02]  /*1340*/  LOP3.LUT R6, R6, 0x1f0, R46, 0x78, !PT ;  /* 0x000001f006067812 */ /* 0x000fe400078e782e */
[----:B------:R-:W-:-:S02]  /*1350*/  SGXT R5, R5, 0x1 ;  /* 0x000000010505781a */ /* 0x000fc40000000200 */
[----:B------:R-:W-:Y:S02]  /*1360*/  LOP3.LUT R11, R4, 0x1c, R46, 0xf8, !PT ;  /* 0x0000001c040b7812 */ /* 0x000fe400078ef82e */
[----:B------:R-:W-:Y:S02]  /*1370*/  LOP3.LUT R7, R5, 0x840, RZ, 0xc0, !PT ;  /* 0x0000084005077812 */ /* 0x000fe400078ec0ff */
[----:B------:R-:W-:Y:S02]  /*1380*/  SGXT.U32 R5, R9, 0x3 ;  /* 0x000000030905781a */ /* 0x000fe40000000000 */
[----:B------:R-:W-:Y:S02]  /*1390*/  LOP3.LUT R9, R7, 0x420, R8, 0xf8, !PT ;  /* 0x0000042007097812 */ /* 0x000fe400078ef808 */
[----:B------:R-:W-:Y:S02]  /*13a0*/  LOP3.LUT R7, R5, 0xf0, R2, 0xf8, !PT ;  /* 0x000000f005077812 */ /* 0x000fe400078ef802 */
[----:B------:R-:W-:-:S02]  /*13b0*/  LOP3.LUT R2, R46, 0x3f, RZ, 0xc0, !PT ;  /* 0x0000003f2e027812 */ /* 0x000fc400078ec0ff */
[----:B------:R-:W-:Y:S01]  /*13c0*/  LOP3.LUT R9, R6, R9, RZ, 0x3c, !PT ;  /* 0x0000000906097212 */ /* 0x000fe200078e3cff */
[----:B------:R-:W-:Y:S01]  /*13d0*/  IMAD.SHL.U32 R6, R46, 0x400, RZ ;  /* 0x000004002e067824 */ /* 0x000fe200078e00ff */
[----:B------:R-:W-:Y:S01]  /*13e0*/  SHF.R.U32.HI R8, RZ, 0x1, R46 ;  /* 0x00000001ff087819 */ /* 0x000fe2000001162e */
[----:B-1----:R-:W-:Y:S01]  /*13f0*/  IMAD R5, R2, UR4, RZ ;  /* 0x0000000402057c24 */ /* 0x002fe2000f8e02ff */
[----:B------:R-:W-:Y:S01]  /*1400*/  LOP3.LUT R0, R7, R0, RZ, 0xfc, !PT ;  /* 0x0000000007007212 */ /* 0x000fe200078efcff */
[----:B------:R-:W-:Y:S01]  /*1410*/  IMAD R2, R10, UR8, RZ ;  /* 0x000000080a027c24 */ /* 0x000fe2000f8e02ff */
[----:B------:R-:W-:Y:S01]  /*1420*/  LOP3.LUT R6, R6, 0x1000, RZ, 0xc0, !PT ;  /* 0x0000100006067812 */ /* 0x000fe200078ec0ff */
[----:B---3--:R-:W-:Y:S01]  /*1430*/  UIMAD UR4, UR8, UR10, URZ ;  /* 0x0000000a080472a4 */ /* 0x008fe2000f8e02ff */
[----:B------:R-:W-:Y:S01]  /*1440*/  SHF.R.S32.HI R13, RZ, 0x1f, R5 ;  /* 0x0000001fff0d7819 */ /* 0x000fe20000011405 */
[----:B------:R-:W0:Y:S01]  /*1450*/  LDCU UR10, c[0x0][0x3a8] ;  /* 0x00007500ff0a77ac */ /* 0x000e220008000800 */
[----:B--2---:R-:W-:-:S02]  /*1460*/  IADD3 R21, P0, P1, R5, UR14, R2 ;  /* 0x0000000e05157c10 */ /* 0x004fc4000f91e002 */
[----:B------:R-:W-:Y:S01]  /*1470*/  SHF.R.S32.HI R4, RZ, 0x1f, R2 ;  /* 0x0000001fff047819 */ /* 0x000fe20000011402 */
[----:B------:R-:W-:Y:S01]  /*1480*/  USHF.R.S32.HI UR5, URZ, 0x1f, UR4 ;  /* 0x0000001fff057899 */ /* 0x000fe20008011404 */
[----:B------:R-:W-:Y:S02]  /*1490*/  IADD3 R5, PT, PT, R9, UR7, R6 ;  /* 0x0000000709057c10 */ /* 0x000fe4000fffe006 */
[----:B------:R-:W-:Y:S02]  /*14a0*/  IADD3.X R23, PT, PT, R13, UR15, R4, P0, P1 ;  /* 0x0000000f0d177c10 */ /* 0x000fe400087e2404 */
[----:B------:R-:W-:Y:S01]  /*14b0*/  LOP3.LUT R6, R46, 0x7f, RZ, 0xc0, !PT ;  /* 0x0000007f2e067812 */ /* 0x000fe200078ec0ff */
[----:B------:R1:W-:Y:S01]  /*14c0*/  STL [R1+0x11c], R5 ;  /* 0x00011c0501007387 */ /* 0x0003e20000100800 */
[----:B------:R-:W-:Y:S02]  /*14d0*/  SHF.R.U32.HI R7, RZ, 0x7, R46 ;  /* 0x00000007ff077819 */ /* 0x000fe4000001162e */
[----:B------:R-:W-:Y:S01]  /*14e0*/  SGXT.U32 R8, R8, 0x1 ;  /* 0x000000010808781a */ /* 0x000fe20000000000 */
[----:B------:R-:W-:Y:S01]  /*14f0*/  IMAD R17, R6, UR11, RZ ;  /* 0x0000000b06117c24 */ /* 0x000fe2000f8e02ff */
[----:B------:R-:W-:-:S02]  /*1500*/  SGXT.U32 R6, R7, 0x2 ;  /* 0x000000020706781a */ /* 0x000fc40000000000 */
[----:B------:R-:W-:Y:S02]  /*1510*/  LOP3.LUT R2, R11, R8, RZ, 0xfc, !PT ;  /* 0x000000080b027212 */ /* 0x000fe400078efcff */
[----:B------:R-:W-:Y:S01]  /*1520*/  SGXT.U32 R7, R16, 0x3 ;  /* 0x000000031007781a */ /* 0x000fe20000000000 */
[----:B-1----:R-:W1:Y:S01]  /*1530*/  LDC.64 R4, c[0x0][0x390] ;  /* 0x0000e400ff047b82 */ /* 0x002e620000000a00 */
[----:B------:R-:W-:Y:S01]  /*1540*/  LEA.HI R8, R46, 0x8, RZ, 0x1a ;  /* 0x000000082e087811 */ /* 0x000fe200078fd0ff */
[----:B----4-:R-:W-:Y:S01]  /*1550*/  IMAD R16, R6, R25, RZ ;  /* 0x0000001906107224 */ /* 0x010fe200078e02ff */
[C---:B------:R-:W-:Y:S01]  /*1560*/  LEA.HI R9, R46.reuse, 0x18, RZ, 0x1a ;  /* 0x000000182e097811 */ /* 0x040fe200078fd0ff */
[-C--:B------:R-:W-:Y:S01]  /*1570*/  IMAD R7, R7, R24.reuse, RZ ;  /* 0x0000001807077224 */ /* 0x080fe200078e02ff */
[----:B------:R-:W-:Y:S01]  /*1580*/  LEA.HI R10, R46, 0x28, RZ, 0x1a ;  /* 0x000000282e0a7811 */ /* 0x000fe200078fd0ff */
[-C--:B------:R-:W-:Y:S01]  /*1590*/  IMAD R8, R8, R24.reuse, RZ ;  /* 0x0000001808087224 */ /* 0x080fe200078e02ff */
[----:B------:R-:W-:Y:S01]  /*15a0*/  LEA.HI R11, R46, 0x38, RZ, 0x1a ;  /* 0x000000382e0b7811 */ /* 0x000fe200078fd0ff */
[-C--:B------:R-:W-:Y:S01]  /*15b0*/  IMAD R9, R9, R24.reuse, RZ ;  /* 0x0000001809097224 */ /* 0x080fe200078e02ff */
[----:B------:R-:W-:Y:S01]  /*15c0*/  SHF.R.S32.HI R18, RZ, 0x1f, R17 ;  /* 0x0000001fff127819 */ /* 0x000fe20000011411 */
[-C--:B------:R-:W-:Y:S01]  /*15d0*/  IMAD R10, R10, R24.reuse, RZ ;  /* 0x000000180a0a7224 */ /* 0x080fe200078e02ff */
[-C--:B------:R-:W-:Y:S01]  /*15e0*/  IADD3 R26, P4, PT, R7, R21.reuse, RZ ;  /* 0x00000015071a7210 */ /* 0x080fe20007f9e0ff */
[----:B------:R-:W-:Y:S01]  /*15f0*/  IMAD R11, R11, R24, RZ ;  /* 0x000000180b0b7224 */ /* 0x000fe200078e02ff */
[----:B------:R-:W-:-:S02]  /*1600*/  IADD3 R6, P6, PT, R9, R21, RZ ;  /* 0x0000001509067210 */ /* 0x000fc40007fde0ff */
[----:B------:R-:W-:Y:S01]  /*1610*/  LEA.HI R13, R46, 0x58, RZ, 0x1a ;  /* 0x000000582e0d7811 */ /* 0x000fe200078fd0ff */
[----:B------:R2:W-:Y:S04]  /*1620*/  STL [R1+0x130], R26 ;  /* 0x0001301a01007387 */ /* 0x0005e80000100800 */
[----:B------:R-:W-:Y:S01]  /*1630*/  IMAD R13, R13, R24, RZ ;  /* 0x000000180d0d7224 */ /* 0x000fe200078e02ff */
[----:B-1----:R-:W-:Y:S01]  /*1640*/  IADD3 R19, P0, P1, R17, UR4, R4 ;  /* 0x0000000411137c10 */ /* 0x002fe2000f91e004 */
[----:B------:R-:W-:Y:S01]  /*1650*/  IMAD R4, R24, 0x10, R7 ;  /* 0x0000001018047824 */ /* 0x000fe200078e0207 */
[-C--:B------:R-:W-:Y:S01]  /*1660*/  IADD3 R17, P3, PT, R8, R21.reuse, RZ ;  /* 0x0000001508117210 */ /* 0x080fe20007f7e0ff */
[----:B------:R-:W-:Y:S01]  /*1670*/  UMOV UR4, URZ ;  /* 0x000000ff00047c82 */ /* 0x000fe20008000000 */
[----:B--2---:R-:W-:-:S02]  /*1680*/  IADD3 R26, P5, PT, R10, R21, RZ ;  /* 0x000000150a1a7210 */ /* 0x004fc40007fbe0ff */
[----:B------:R-:W-:Y:S01]  /*1690*/  LEA.HI.X.SX32 R8, R8, R23, 0x1, P3 ;  /* 0x0000001708087211 */ /* 0x000fe200018f0eff */
[----:B------:R1:W-:Y:S04]  /*16a0*/  STL [R1+0x138], R17 ;  /* 0x0001381101007387 */ /* 0x0003e80000100800 */
[----:B------:R2:W-:Y:S04]  /*16b0*/  STL [R1+0x148], R6 ;  /* 0x0001480601007387 */ /* 0x0005e80000100800 */
[----:B------:R-:W-:Y:S01]  /*16c0*/  STL [R1+0x158], R26 ;  /* 0x0001581a01007387 */ /* 0x000fe20000100800 */
[----:B-1----:R-:W-:-:S02]  /*16d0*/  IADD3 R17, P2, PT, R11, R21, RZ ;  /* 0x000000150b117210 */ /* 0x002fc40007f5e0ff */
[----:B--2---:R-:W-:-:S03]  /*16e0*/  LEA.HI.X.SX32 R6, R7, R23, 0x1, P4 ;  /* 0x0000001707067211 */ /* 0x004fc600020f0eff */
[----:B------:R-:W-:Y:S01]  /*16f0*/  STL [R1+0x168], R17 ;  /* 0x0001681101007387 */ /* 0x000fe20000100800 */
[----:B------:R-:W-:-:S03]  /*1700*/  IADD3 R7, P4, PT, R12, R21, RZ ;  /* 0x000000150c077210 */ /* 0x000fc60007f9e0ff */
[----:B------:R1:W-:Y:S04]  /*1710*/  STL [R1+0x12c], R6 ;  /* 0x00012c0601007387 */ /* 0x0003e80000100800 */
[----:B------:R2:W-:Y:S04]  /*1720*/  STL [R1+0x178], R7 ;  /* 0x0001780701007387 */ /* 0x0005e80000100800 */
[----:B------:R3:W-:Y:S01]  /*1730*/  STL [R1+0x134], R8 ;  /* 0x0001340801007387 */ /* 0x0007e20000100800 */
[----:B-1----:R-:W-:Y:S02]  /*1740*/  IADD3 R6, P3, PT, R13, R21, RZ ;  /* 0x000000150d067210 */ /* 0x002fe40007f7e0ff */
[----:B--2---:R-:W-:-:S03]  /*1750*/  LEA.HI.X.SX32 R7, R9, R23, 0x1, P6 ;  /* 0x0000001709077211 */ /* 0x004fc600030f0eff */
[----:B------:R1:W-:Y:S01]  /*1760*/  STL [R1+0x188], R6 ;  /* 0x0001880601007387 */ /* 0x0003e20000100800 */
[----:B------:R-:W-:Y:S01]  /*1770*/  IMAD R9, R25, 0x4, R16 ;  /* 0x0000000419097824 */ /* 0x000fe200078e0210 */
[----:B---3--:R-:W-:Y:S02]  /*1780*/  IADD3 R8, P6, PT, R14, R21, RZ ;  /* 0x000000150e087210 */ /* 0x008fe40007fde0ff */
[----:B------:R2:W-:Y:S04]  /*1790*/  STL [R1+0x144], R7 ;  /* 0x0001440701007387 */ /* 0x0005e80000100800 */
[----:B------:R3:W-:Y:S01]  /*17a0*/  STL [R1+0x198], R8 ;  /* 0x0001980801007387 */ /* 0x0007e20000100800 */
[-C--:B-1----:R-:W-:Y:S02]  /*17b0*/  LEA.HI.X.SX32 R6, R10, R23.reuse, 0x1, P5 ;  /* 0x000000170a067211 */ /* 0x082fe400028f0eff */
[----:B------:R-:W-:-:S02]  /*17c0*/  LEA.HI.X.SX32 R10, R13, R23, 0x1, P3 ;  /* 0x000000170d0a7211 */ /* 0x000fc400018f0eff */
[----:B--2---:R-:W-:Y:S01]  /*17d0*/  IADD3 R7, P5, PT, R15, R21, RZ ;  /* 0x000000150f077210 */ /* 0x004fe20007fbe0ff */
[----:B------:R1:W-:Y:S01]  /*17e0*/  STL [R1+0x154], R6 ;  /* 0x0001540601007387 */ /* 0x0003e20000100800 */
[----:B---3--:R-:W-:-:S03]  /*17f0*/  LEA.HI.X.SX32 R8, R12, R23, 0x1, P4 ;  /* 0x000000170c087211 */ /* 0x008fc600020f0eff */
[----:B------:R2:W-:Y:S01]  /*1800*/  STL [R1+0x1a8], R7 ;  /* 0x0001a80701007387 */ /* 0x0005e20000100800 */
[----:B-1----:R-:W-:Y:S01]  /*1810*/  IMAD R6, R24, 0x10, R4 ;  /* 0x0000001018067824 */ /* 0x002fe200078e0204 */
[-C--:B--2---:R-:W-:Y:S02]  /*1820*/  LEA.HI.X.SX32 R7, R11, R23.reuse, 0x1, P2 ;  /* 0x000000170b077211 */ /* 0x084fe400010f0eff */
[----:B------:R-:W-:-:S03]  /*1830*/  LEA.HI.X.SX32 R11, R15, R23, 0x1, P5 ;  /* 0x000000170f0b7211 */ /* 0x000fc600028f0eff */
[----:B------:R1:W-:Y:S04]  /*1840*/  STL [R1+0x164], R7 ;  /* 0x0001640701007387 */ /* 0x0003e80000100800 */
[----:B------:R2:W-:Y:S04]  /*1850*/  STL [R1+0x174], R8 ;  /* 0x0001740801007387 */ /* 0x0005e80000100800 */
[----:B------:R3:W-:Y:S01]  /*1860*/  STL [R1+0x184], R10 ;  /* 0x0001840a01007387 */ /* 0x0007e20000100800 */
[----:B-1----:R-:W-:Y:S01]  /*1870*/  IMAD R7, R24, 0x10, R6 ;  /* 0x0000001018077824 */ /* 0x002fe200078e0206 */
[----:B--2---:R-:W-:-:S02]  /*1880*/  LEA.HI.X.SX32 R8, R14, R23, 0x1, P6 ;  /* 0x000000170e087211 */ /* 0x004fc400030f0eff */
[----:B---3--:R-:W-:-:S03]  /*1890*/  IADD3 R10, P2, PT, R4, R21, RZ ;  /* 0x00000015040a7210 */ /* 0x008fc60007f5e0ff */
[----:B------:R1:W-:Y:S04]  /*18a0*/  STL [R1+0x194], R8 ;  /* 0x0001940801007387 */ /* 0x0003e80000100800 */
[----:B------:R2:W-:Y:S04]  /*18b0*/  STL [R1+0x140], R10 ;  /* 0x0001400a01007387 */ /* 0x0005e80000100800 */
[----:B------:R3:W-:Y:S01]  /*18c0*/  STL [R1+0x1a4], R11 ;  /* 0x0001a40b01007387 */ /* 0x0007e20000100800 */
[----:B-1----:R-:W-:Y:S02]  /*18d0*/  IMAD R8, R24, 0x10, R7 ;  /* 0x0000001018087824 */ /* 0x002fe400078e0207 */
[----:B--2---:R-:W-:Y:S01]  /*18e0*/  IMAD R10, R25, 0x4, R9 ;  /* 0x00000004190a7824 */ /* 0x004fe200078e0209 */
[----:B---3--:R-:W-:Y:S01]  /*18f0*/  LEA.HI.X.SX32 R11, R4, R23, 0x1, P2 ;  /* 0x00000017040b7211 */ /* 0x008fe200010f0eff */
[----:B------:R-:W-:Y:S01]  /*1900*/  IMAD R4, R24, 0x10, R8 ;  /* 0x0000001018047824 */ /* 0x000fe200078e0208 */
[----:B------:R-:W-:-:S03]  /*1910*/  IADD3 R12, P2, PT, R6, R21, RZ ;  /* 0x00000015060c7210 */ /* 0x000fc60007f5e0ff */
[----:B------:R1:W-:Y:S01]  /*1920*/  STL [R1+0x13c], R11 ;  /* 0x00013c0b01007387 */ /* 0x0003e20000100800 */
[----:B------:R-:W-:Y:S01]  /*1930*/  LEA.HI.X.SX32 R13, R6, R23, 0x1, P2 ;  /* 0x00000017060d7211 */ /* 0x000fe200010f0eff */
[----:B------:R-:W-:Y:S01]  /*1940*/  IMAD R6, R24, 0x10, R4 ;  /* 0x0000001018067824 */ /* 0x000fe200078e0204 */
[-C--:B------:R-:W-:Y:S01]  /*1950*/  IADD3 R14, P2, PT, R8, R21.reuse, RZ ;  /* 0x00000015080e7210 */ /* 0x080fe20007f5e0ff */
[----:B------:R2:W-:Y:S03]  /*1960*/  STL [R1+0x150], R12 ;  /* 0x0001500c01007387 */ /* 0x0005e60000100800 */
[-C--:B------:R-:W-:Y:S01]  /*1970*/  IADD3 R17, P4, PT, R6, R21.reuse, RZ ;  /* 0x0000001506117210 */ /* 0x080fe20007f9e0ff */
[----:B-1----:R-:W-:Y:S01]  /*1980*/  IMAD R11, R25, 0x4, R10 ;  /* 0x00000004190b7824 */ /* 0x002fe200078e020a */
[----:B--2---:R-:W-:-:S05]  /*1990*/  IADD3 R12, P3, PT, R7, R21, RZ ;  /* 0x00000015070c7210 */ /* 0x004fca0007f7e0ff */
[----:B------:R1:W-:Y:S04]  /*19a0*/  STL [R1+0x160], R12 ;  /* 0x0001600c01007387 */ /* 0x0003e80000100800 */
[----:B------:R2:W-:Y:S01]  /*19b0*/  STL [R1+0x14c], R13 ;  /* 0x00014c0d01007387 */ /* 0x0005e20000100800 */
[----:B-1----:R-:W-:Y:S01]  /*19c0*/  IMAD R12, R25, 0x4, R11 ;  /* 0x00000004190c7824 */ /* 0x002fe200078e020b */
[----:B--2---:R-:W-:Y:S01]  /*19d0*/  LEA.HI.X.SX32 R13, R7, R23, 0x1, P3 ;  /* 0x00000017070d7211 */ /* 0x004fe200018f0eff */
[----:B------:R-:W-:-:S04]  /*19e0*/  IMAD R7, R24, 0x10, R6 ;  /* 0x0000001018077824 */ /* 0x000fc800078e0206 */
[----:B------:R1:W-:Y:S01]  /*19f0*/  STL [R1+0x15c], R13 ;  /* 0x00015c0d01007387 */ /* 0x0003e20000100800 */
[----:B------:R-:W-:-:S03]  /*1a00*/  IADD3 R15, P5, PT, R7, R21, RZ ;  /* 0x00000015070f7210 */ /* 0x000fc60007fbe0ff */
[----:B------:R2:W-:Y:S01]  /*1a10*/  STL [R1+0x170], R14 ;  /* 0x0001700e01007387 */ /* 0x0005e20000100800 */
[----:B-1----:R-:W-:Y:S01]  /*1a20*/  IMAD R13, R25, 0x4, R12 ;  /* 0x00000004190d7824 */ /* 0x002fe200078e020c */
[----:B--2---:R-:W-:-:S04]  /*1a30*/  IADD3 R14, P3, PT, R4, R21, RZ ;  /* 0x00000015040e7210 */ /* 0x004fc80007f7e0ff */
[-C--:B------:R-:W-:Y:S01]  /*1a40*/  LEA.HI.X.SX32 R4, R4, R23.reuse, 0x1, P3 ;  /* 0x0000001704047211 */ /* 0x080fe200018f0eff */
[----:B------:R1:W-:Y:S04]  /*1a50*/  STL [R1+0x180], R14 ;  /* 0x0001800e01007387 */ /* 0x0003e80000100800 */
[----:B------:R-:W-:Y:S04]  /*1a60*/  STL [R1+0x190], R17 ;  /* 0x0001901101007387 */ /* 0x000fe80000100800 */
[----:B------:R2:W-:Y:S01]  /*1a70*/  STL [R1+0x1a0], R15 ;  /* 0x0001a00f01007387 */ /* 0x0005e20000100800 */
[----:B-1----:R-:W-:-:S02]  /*1a80*/  LEA.HI.X.SX32 R14, R8, R23, 0x1, P2 ;  /* 0x00000017080e7211 */ /* 0x002fc400010f0eff */
[-C--:B------:R-:W-:Y:S02]  /*1a90*/  LEA.HI.X.SX32 R8, R6, R23.reuse, 0x1, P4 ;  /* 0x0000001706087211 */ /* 0x080fe400020f0eff */
[----:B------:R-:W-:Y:S01]  /*1aa0*/  LEA.HI.X.SX32 R6, R7, R23, 0x1, P5 ;  /* 0x0000001707067211 */ /* 0x000fe200028f0eff */
[----:B------:R-:W-:Y:S01]  /*1ab0*/  STL [R1+0x16c], R14 ;  /* 0x00016c0e01007387 */ /* 0x000fe20000100800 */
[----:B------:R-:W-:Y:S02]  /*1ac0*/  LOP3.LUT P4, RZ, R46, 0x2, RZ, 0xc0, !PT ;  /* 0x000000022eff7812 */ /* 0x000fe4000788c0ff */
[----:B--2---:R-:W-:Y:S01]  /*1ad0*/  IADD3.X R15, PT, PT, R18, UR5, R5, P0, P1 ;  /* 0x00000005120f7c10 */ /* 0x004fe200087e2405 */
[----:B------:R1:W-:Y:S01]  /*1ae0*/  STL [R1+0x17c], R4 ;  /* 0x00017c0401007387 */ /* 0x0003e20000100800 */
[-C--:B------:R-:W-:Y:S01]  /*1af0*/  IADD3 R7, P1, PT, R9, R19.reuse, RZ ;  /* 0x0000001309077210 */ /* 0x080fe20007f3e0ff */
[----:B------:R-:W-:Y:S01]  /*1b00*/  UMOV UR5, URZ ;  /* 0x000000ff00057c82 */ /* 0x000fe20008000000 */
[----:B------:R-:W-:Y:S01]  /*1b10*/  LOP3.LUT P5, RZ, R46, 0x1, RZ, 0xc0, !PT ;  /* 0x000000012eff7812 */ /* 0x000fe200078ac0ff */
[----:B------:R2:W-:Y:S04]  /*1b20*/  STL [R1+0x18c], R8 ;  /* 0x00018c0801007387 */ /* 0x0005e80000100800 */
[----:B------:R3:W-:Y:S01]  /*1b30*/  STL [R1+0x19c], R6 ;  /* 0x00019c0601007387 */ /* 0x0007e20000100800 */
[----:B-1----:R-:W-:Y:S01]  /*1b40*/  IMAD R4, R25, 0x4, R13 ;  /* 0x0000000419047824 */ /* 0x002fe200078e020d */
[----:B--2---:R-:W-:-:S03]  /*1b50*/  IADD3 R8, P2, PT, R10, R19, RZ ;  /* 0x000000130a087210 */ /* 0x004fc60007f5e0ff */
[----:B------:R-:W-:Y:S01]  /*1b60*/  IMAD R5, R25, 0x4, R4 ;  /* 0x0000000419057824 */ /* 0x000fe200078e0204 */
[----:B---3--:R-:W-:-:S05]  /*1b70*/  IADD3 R6, P0, PT, R16, R19, RZ ;  /* 0x0000001310067210 */ /* 0x008fca0007f1e0ff */
[----:B------:R1:W-:Y:S04]  /*1b80*/  STL [R1+0x1b0], R6 ;  /* 0x0001b00601007387 */ /* 0x0003e80000100800 */
[----:B------:R2:W-:Y:S04]  /*1b90*/  STL [R1+0x1b8], R7 ;  /* 0x0001b80701007387 */ /* 0x0005e80000100800 */
[----:B------:R3:W-:Y:S01]  /*1ba0*/  STL [R1+0x1c0], R8 ;  /* 0x0001c00801007387 */ /* 0x0007e20000100800 */
[----:B-1----:R-:W-:Y:S01]  /*1bb0*/  IMAD R6, R25, 0x4, R5 ;  /* 0x0000000419067824 */ /* 0x002fe200078e0205 */
[----:B--2---:R-:W-:-:S02]  /*1bc0*/  LEA.HI.X.SX32 R7, R16, R15, 0x1, P0 ;  /* 0x0000000f10077211 */ /* 0x004fc400000f0eff */
[----:B---3--:R-:W-:-:S03]  /*1bd0*/  LEA.HI.X.SX32 R8, R9, R15, 0x1, P1 ;  /* 0x0000000f09087211 */ /* 0x008fc600008f0eff */
[----:B------:R1:W-:Y:S01]  /*1be0*/  STL [R1+0x1ac], R7 ;  /* 0x0001ac0701007387 */ /* 0x0003e20000100800 */
[----:B------:R-:W-:Y:S02]  /*1bf0*/  LEA.HI.X.SX32 R9, R10, R15, 0x1, P2 ;  /* 0x0000000f0a097211 */ /* 0x000fe400010f0eff */
[-C--:B------:R-:W-:Y:S01]  /*1c00*/  IADD3 R10, P2, PT, R13, R19.reuse, RZ ;  /* 0x000000130d0a7210 */ /* 0x080fe20007f5e0ff */
[----:B------:R2:W-:Y:S04]  /*1c10*/  STL [R1+0x1b4], R8 ;  /* 0x0001b40801007387 */ /* 0x0005e80000100800 */
[----:B------:R3:W-:Y:S01]  /*1c20*/  STL [R1+0x1bc], R9 ;  /* 0x0001bc0901007387 */ /* 0x0007e20000100800 */
[----:B-1----:R-:W-:Y:S01]  /*1c30*/  IMAD R7, R25, 0x4, R6 ;  /* 0x0000000419077824 */ /* 0x002fe200078e0206 */
[----:B--2---:R-:W-:-:S02]  /*1c40*/  IADD3 R8, P0, PT, R11, R19, RZ ;  /* 0x000000130b087210 */ /* 0x004fc40007f1e0ff */
[----:B---3--:R-:W-:-:S03]  /*1c50*/  IADD3 R9, P1, PT, R12, R19, RZ ;  /* 0x000000130c097210 */ /* 0x008fc60007f3e0ff */
[----:B------:R1:W-:Y:S04]  /*1c60*/  STL [R1+0x1c8], R8 ;  /* 0x0001c80801007387 */ /* 0x0003e80000100800 */
[----:B------:R2:W-:Y:S04]  /*1c70*/  STL [R1+0x1d0], R9 ;  /* 0x0001d00901007387 */ /* 0x0005e80000100800 */
[----:B------:R3:W-:Y:S01]  /*1c80*/  STL [R1+0x1d8], R10 ;  /* 0x0001d80a01007387 */ /* 0x0007e20000100800 */
[----:B-1----:R-:W-:Y:S01]  /*1c90*/  IMAD R8, R25, 0x4, R7 ;  /* 0x0000000419087824 */ /* 0x002fe200078e0207 */
[----:B--2---:R-:W-:-:S02]  /*1ca0*/  LEA.HI.X.SX32 R9, R11, R15, 0x1, P0 ;  /* 0x0000000f0b097211 */ /* 0x004fc400000f0eff */
[-C--:B------:R-:W-:Y:S02]  /*1cb0*/  LEA.HI.X.SX32 R11, R13, R15.reuse, 0x1, P2 ;  /* 0x0000000f0d0b7211 */ /* 0x080fe400010f0eff */
[----:B---3--:R-:W-:Y:S01]  /*1cc0*/  LEA.HI.X.SX32 R10, R12, R15, 0x1, P1 ;  /* 0x0000000f0c0a7211 */ /* 0x008fe200008f0eff */
[----:B------:R1:W-:Y:S01]  /*1cd0*/  STL [R1+0x1c4], R9 ;  /* 0x0001c40901007387 */ /* 0x0003e20000100800 */
[----:B------:R-:W-:-:S03]  /*1ce0*/  IADD3 R12, P1, PT, R5, R19, RZ ;  /* 0x00000013050c7210 */ /* 0x000fc60007f3e0ff */
[----:B------:R2:W-:Y:S01]  /*1cf0*/  STL [R1+0x1cc], R10 ;  /* 0x0001cc0a01007387 */ /* 0x0005e20000100800 */
[----:B------:R-:W-:-:S03]  /*1d00*/  LEA.HI.X.SX32 R5, R5, R15, 0x1, P1 ;  /* 0x0000000f05057211 */ /* 0x000fc600008f0eff */
[----:B------:R3:W-:Y:S01]  /*1d10*/  STL [R1+0x1d4], R11 ;  /* 0x0001d40b01007387 */ /* 0x0007e20000100800 */
[----:B-1----:R-:W-:Y:S01]  /*1d20*/  IMAD R9, R25, 0x4, R8 ;  /* 0x0000000419097824 */ /* 0x002fe200078e0208 */
[-C--:B--2---:R-:W-:Y:S02]  /*1d30*/  IADD3 R10, P0, PT, R4, R19.reuse, RZ ;  /* 0x00000013040a7210 */ /* 0x084fe40007f1e0ff */
[----:B---3--:R-:W-:-:S03]  /*1d40*/  IADD3 R11, P2, PT, R6, R19, RZ ;  /* 0x00000013060b7210 */ /* 0x008fc60007f5e0ff */
[----:B------:R1:W-:Y:S01]  /*1d50*/  STL [R1+0x1e0], R10 ;  /* 0x0001e00a01007387 */ /* 0x0003e20000100800 */
[-C--:B------:R-:W-:Y:S02]  /*1d60*/  LEA.HI.X.SX32 R4, R4, R15.reuse, 0x1, P0 ;  /* 0x0000000f04047211 */ /* 0x080fe400000f0eff */
[----:B------:R-:W-:Y:S01]  /*1d70*/  LEA.HI.X.SX32 R6, R6, R15, 0x1, P2 ;  /* 0x0000000f06067211 */ /* 0x000fe200010f0eff */
[----:B------:R-:W-:Y:S04]  /*1d80*/  STL [R1+0x1e8], R12 ;  /* 0x0001e80c01007387 */ /* 0x000fe80000100800 */
[----:B------:R2:W-:Y:S01]  /*1d90*/  STL [R1+0x1f0], R11 ;  /* 0x0001f00b01007387 */ /* 0x0005e20000100800 */
[----:B-1----:R-:W-:-:S03]  /*1da0*/  IMAD R10, R25, 0x4, R9 ;  /* 0x00000004190a7824 */ /* 0x002fc600078e0209 */
[----:B------:R1:W-:Y:S04]  /*1db0*/  STL [R1+0x1dc], R4 ;  /* 0x0001dc0401007387 */ /* 0x0003e80000100800 */
[----:B------:R3:W-:Y:S01]  /*1dc0*/  STL [R1+0x1e4], R5 ;  /* 0x0001e40501007387 */ /* 0x0007e20000100800 */
[----:B--2---:R-:W-:-:S03]  /*1dd0*/  IADD3 R11, P2, PT, R9, R19, RZ ;  /* 0x00000013090b7210 */ /* 0x004fc60007f5e0ff */
[----:B------:R2:W-:Y:S01]  /*1de0*/  STL [R1+0x1ec], R6 ;  /* 0x0001ec0601007387 */ /* 0x0005e20000100800 */
[----:B-1----:R-:W-:Y:S01]  /*1df0*/  IMAD R4, R25, 0x4, R10 ;  /* 0x0000000419047824 */ /* 0x002fe200078e020a */
[-C--:B---3--:R-:W-:Y:S02]  /*1e00*/  IADD3 R5, P0, PT, R7, R19.reuse, RZ ;  /* 0x0000001307057210 */ /* 0x088fe40007f1e0ff */
[----:B--2---:R-:W-:-:S03]  /*1e10*/  IADD3 R6, P1, PT, R8, R19, RZ ;  /* 0x0000001308067210 */ /* 0x004fc60007f3e0ff */
[----:B------:R1:W-:Y:S04]  /*1e20*/  STL [R1+0x1f8], R5 ;  /* 0x0001f80501007387 */ /* 0x0003e80000100800 */
[----:B------:R2:W-:Y:S04]  /*1e30*/  STL [R1+0x200], R6 ;  /* 0x0002000601007387 */ /* 0x0005e80000100800 */
[----:B------:R-:W-:Y:S01]  /*1e40*/  STL [R1+0x208], R11 ;  /* 0x0002080b01007387 */ /* 0x000fe20000100800 */
[----:B-1----:R-:W-:Y:S01]  /*1e50*/  IMAD R5, R25, 0x4, R4 ;  /* 0x0000000419057824 */ /* 0x002fe200078e0204 */
[----:B--2---:R-:W-:-:S02]  /*1e60*/  LEA.HI.X.SX32 R6, R7, R15, 0x1, P0 ;  /* 0x0000000f07067211 */ /* 0x004fc400000f0eff */
[-C--:B------:R-:W-:Y:S02]  /*1e70*/  LEA.HI.X.SX32 R7, R8, R15.reuse, 0x1, P1 ;  /* 0x0000000f08077211 */ /* 0x080fe400008f0eff */
[----:B------:R-:W-:Y:S01]  /*1e80*/  LEA.HI.X.SX32 R8, R9, R15, 0x1, P2 ;  /* 0x0000000f09087211 */ /* 0x000fe200010f0eff */
[----:B------:R1:W-:Y:S01]  /*1e90*/  STL [R1+0x1f4], R6 ;  /* 0x0001f40601007387 */ /* 0x0003e20000100800 */
[----:B------:R-:W-:-:S03]  /*1ea0*/  IADD3 R9, P2, PT, R5, R19, RZ ;  /* 0x0000001305097210 */ /* 0x000fc60007f5e0ff */
[----:B------:R2:W-:Y:S04]  /*1eb0*/  STL [R1+0x1fc], R7 ;  /* 0x0001fc0701007387 */ /* 0x0005e80000100800 */
[----:B------:R3:W-:Y:S01]  /*1ec0*/  STL [R1+0x204], R8 ;  /* 0x0002040801007387 */ /* 0x0007e20000100800 */
[----:B-1----:R-:W-:Y:S01]  /*1ed0*/  IMAD R6, R25, 0x4, R5 ;  /* 0x0000000419067824 */ /* 0x002fe200078e0205 */
[-C--:B--2---:R-:W-:Y:S02]  /*1ee0*/  IADD3 R7, P0, PT, R10, R19.reuse, RZ ;  /* 0x000000130a077210 */ /* 0x084fe40007f1e0ff */
[----:B---3--:R-:W-:-:S03]  /*1ef0*/  IADD3 R8, P1, PT, R4, R19, RZ ;  /* 0x0000001304087210 */ /* 0x008fc60007f3e0ff */
[----:B------:R1:W-:Y:S01]  /*1f00*/  STL [R1+0x210], R7 ;  /* 0x0002100701007387 */ /* 0x0003e20000100800 */
[----:B------:R-:W-:-:S03]  /*1f10*/  LEA.HI.X.SX32 R4, R4, R15, 0x1, P1 ;  /* 0x0000000f04047211 */ /* 0x000fc600008f0eff */
[----:B------:R2:W-:Y:S04]  /*1f20*/  STL [R1+0x218], R8 ;  /* 0x0002180801007387 */ /* 0x0005e80000100800 */
[----:B------:R-:W-:Y:S01]  /*1f30*/  STL [R1+0x220], R9 ;  /* 0x0002200901007387 */ /* 0x000fe20000100800 */
[----:B-1----:R-:W-:Y:S02]  /*1f40*/  IADD3 R7, P3, PT, R6, R19, RZ ;  /* 0x0000001306077210 */ /* 0x002fe40007f7e0ff */
[----:B--2---:R-:W-:-:S03]  /*1f50*/  LEA.HI.X.SX32 R8, R10, R15, 0x1, P0 ;  /* 0x0000000f0a087211 */ /* 0x004fc600000f0eff */
[----:B------:R1:W-:Y:S04]  /*1f60*/  STL [R1+0x228], R7 ;  /* 0x0002280701007387 */ /* 0x0003e80000100800 */
[----:B------:R-:W-:Y:S04]  /*1f70*/  STL [R1+0x20c], R8 ;  /* 0x00020c0801007387 */ /* 0x000fe80000100800 */
[----:B------:R2:W-:Y:S01]  /*1f80*/  STL [R1+0x214], R4 ;  /* 0x0002140401007387 */ /* 0x0005e20000100800 */
[-C--:B-1----:R-:W-:Y:S02]  /*1f90*/  LEA.HI.X.SX32 R7, R5, R15.reuse, 0x1, P2 ;  /* 0x0000000f05077211 */ /* 0x082fe400010f0eff */
[----:B------:R-:W-:Y:S01]  /*1fa0*/  LEA.HI.X.SX32 R5, R6, R15, 0x1, P3 ;  /* 0x0000000f06057211 */ /* 0x000fe200018f0eff */
[----:B------:R-:W-:-:S02]  /*1fb0*/  IMAD.MOV.U32 R6, RZ, RZ, -0x800000 ;  /* 0xff800000ff067424 */ /* 0x000fc400078e00ff */
[----:B------:R1:W-:Y:S01]  /*1fc0*/  STL [R1+0x21c], R7 ;  /* 0x00021c0701007387 */ /* 0x0003e20000100800 */
[----:B--2---:R-:W-:-:S03]  /*1fd0*/  LOP3.LUT R4, R3, 0x30, RZ, 0xc0, !PT ;  /* 0x0000003003047812 */ /* 0x004fc600078ec0ff */
[----:B------:R2:W-:Y:S01]  /*1fe0*/  STL [R1+0x224], R5 ;  /* 0x0002240501007387 */ /* 0x0005e20000100800 */
[----:B------:R-:W-:Y:S01]  /*1ff0*/  LOP3.LUT R3, R46, 0x180, RZ, 0xc0, !PT ;  /* 0x000001802e037812 */ /* 0x000fe200078ec0ff */
[----:B------:R-:W-:-:S03]  /*2000*/  IMAD R4, R22, 0x40, R4 ;  /* 0x0000004016047824 */ /* 0x000fc600078e0204 */
[----:B------:R-:W-:Y:S01]  /*2010*/  SHF.R.U32.HI R3, RZ, 0x3, R3 ;  /* 0x00000003ff037819 */ /* 0x000fe20000011603 */
[----:B-1----:R-:W-:-:S03]  /*2020*/  IMAD.MOV.U32 R7, RZ, RZ, 0x3f800000 ;  /* 0x3f800000ff077424 */ /* 0x002fc600078e00ff */
[----:B------:R-:W-:Y:S01]  /*2030*/  LOP3.LUT R3, R3, 0x1ff, R46, 0x78, !PT ;  /* 0x000001ff03037812 */ /* 0x000fe200078e782e */
[----:B--2---:R-:W-:Y:S01]  /*2040*/  IMAD R5, R22, 0x90, RZ ;  /* 0x0000009016057824 */ /* 0x004fe200078e02ff */
[----:B------:R1:W-:Y:S01]  /*2050*/  STL [R1+0x128], R7 ;  /* 0x0001280701007387 */ /* 0x0003e20000100800 */
[--C-:B------:R-:W-:Y:S02]  /*2060*/  LOP3.LUT R125, R4, 0x30, R20.reuse, 0x78, !PT ;  /* 0x00000030047d7812 */ /* 0x100fe400078e7814 */
[----:B------:R-:W-:Y:S01]  /*2070*/  LOP3.LUT R4, R3, 0x40, RZ, 0x3c, !PT ;  /* 0x0000004003047812 */ /* 0x000fe200078e3cff */
[----:B------:R2:W-:Y:S01]  /*2080*/  STL [R1+0x114], R6 ;  /* 0x0001140601007387 */ /* 0x0005e20000100800 */
[----:B------:R-:W-:-:S04]  /*2090*/  LOP3.LUT R5, R5, 0x30, R20, 0x78, !PT ;  /* 0x0000003005057812 */ /* 0x000fc800078e7814 */
[----:B------:R-:W-:Y:S01]  /*20a0*/  LOP3.LUT R5, R5, 0x40, RZ, 0x3c, !PT ;  /* 0x0000004005057812 */ /* 0x000fe200078e3cff */
[----:B-1----:R-:W-:Y:S02]  /*20b0*/  IMAD.MOV.U32 R7, RZ, RZ, -0x800000 ;  /* 0xff800000ff077424 */ /* 0x002fe400078e00ff */
[----:B--2---:R-:W-:-:S03]  /*20c0*/  IMAD.MOV.U32 R6, RZ, RZ, 0x3f800000 ;  /* 0x3f800000ff067424 */ /* 0x004fc600078e00ff */
[----:B------:R1:W-:Y:S04]  /*20d0*/  STL [R1+0x110], R7 ;  /* 0x0001100701007387 */ /* 0x0003e80000100800 */
[----:B------:R1:W-:Y:S04]  /*20e0*/  STL [R1+0xf8], RZ ;  /* 0x0000f8ff01007387 */ /* 0x0003e80000100800 */
        /* <DEDUP_REMOVED lines=31> */
[----:B0-----:R1:W-:Y:S02]  /*22e0*/  STL [R1+0x94], RZ ;  /* 0x000094ff01007387 */ /* 0x0013e40000100800 */
.L_x_1:
[----:B------:R-:W2:Y:S04]  /*22f0*/  LDL R5, [R1+0x130] ;  /* 0x0001300001057983 */ /* 0x000ea80000100800 */
[----:B------:R-:W3:Y:S04]  /*2300*/  LDL R4, [R1+0x138] ;  /* 0x0001380001047983 */ /* 0x000ee80000100800 */
[----:B------:R-:W4:Y:S04]  /*2310*/  LDL R9, [R1+0x12c] ;  /* 0x00012c0001097983 */ /* 0x000f280000100800 */
[----:B------:R-:W4:Y:S04]  /*2320*/  LDL R8, [R1+0x140] ;  /* 0x0001400001087983 */ /* 0x000f280000100800 */
[----:B------:R-:W4:Y:S04]  /*2330*/  LDL R13, [R1+0x134] ;  /* 0x00013400010d7983 */ /* 0x000f280000100800 */
[----:B------:R-:W4:Y:S04]  /*2340*/  LDL R14, [R1+0x148] ;  /* 0x00014800010e7983 */ /* 0x000f280000100800 */
[----:B------:R-:W4:Y:S04]  /*2350*/  LDL R11, [R1+0x13c] ;  /* 0x00013c00010b7983 */ /* 0x000f280000100800 */
[----:B------:R-:W4:Y:S04]  /*2360*/  LDL R10, [R1+0x150] ;  /* 0x00015000010a7983 */ /* 0x000f280000100800 */
[----:B------:R-:W4:Y:S04]  /*2370*/  LDL R15, [R1+0x144] ;  /* 0x00014400010f7983 */ /* 0x000f280000100800 */
[----:B------:R-:W4:Y:S01]  /*2380*/  LDL R16, [R1+0x158] ;  /* 0x0001580001107983 */ /* 0x000f220000100800 */
[----:B------:R-:W-:-:S03]  /*2390*/  SHF.R.S32.HI R12, RZ, 0x1f, R124 ;  /* 0x0000001fff0c7819 */ /* 0x000fc6000001147c */
[----:B------:R0:W-:Y:S04]  /*23a0*/  STL [R1+0x248], R2 ;  /* 0x0002480201007387 */ /* 0x0001e80000100800 */
[----:B------:R-:W4:Y:S04]  /*23b0*/  LDL R34, [R1+0x160] ;  /* 0x0001600001227983 */ /* 0x000f280000100800 */
[----:B------:R-:W4:Y:S04]  /*23c0*/  LDL R17, [R1+0x154] ;  /* 0x0001540001117983 */ /* 0x000f280000100800 */
[----:B0-----:R-:W4:Y:S04]  /*23d0*/  LDL R2, [R1+0x14c] ;  /* 0x00014c0001027983 */ /* 0x001f280000100800 */
[----:B------:R-:W4:Y:S04]  /*23e0*/  LDL R33, [R1+0x168] ;  /* 0x0001680001217983 */ /* 0x000f280000100800 */
        /* <DEDUP_REMOVED lines=15> */
[----:B-12---:R-:W-:-:S02]  /*24e0*/  IADD3 R6, P0, PT, R124, R5, RZ ;  /* 0x000000057c067210 */ /* 0x006fc40007f1e0ff */
[----:B---3--:R-:W-:-:S03]  /*24f0*/  IADD3 R4, P1, PT, R124, R4, RZ ;  /* 0x000000047c047210 */ /* 0x008fc60007f3e0ff */
[----:B----4-:R-:W-:Y:S01]  /*2500*/  IMAD.X R7, R12, 0x1, R9, P0 ;  /* 0x000000010c077824 */ /* 0x010fe200000e0609 */
[----:B------:R-:W-:Y:S01]  /*2510*/  IADD3 R8, P0, PT, R124, R8, RZ ;  /* 0x000000087c087210 */ /* 0x000fe20007f1e0ff */
[----:B------:R-:W-:-:S03]  /*2520*/  IMAD.X R5, R12, 0x1, R13, P1 ;  /* 0x000000010c057824 */ /* 0x000fc600008e060d */
[----:B------:R0:W2:Y:S01]  /*2530*/  LDG.E.U8 R13, desc[UR12][R6.64] ;  /* 0x0000000c060d7981 */ /* 0x0000a2000c1e1100 */
[----:B------:R-:W-:-:S03]  /*2540*/  IMAD.X R9, R12, 0x1, R11, P0 ;  /* 0x000000010c097824 */ /* 0x000fc600000e060b */
[----:B------:R-:W3:Y:S01]  /*2550*/  LDL R11, [R1+0x174] ;  /* 0x00017400010b7983 */ /* 0x000ee20000100800 */
[----:B0-----:R-:W-:-:S03]  /*2560*/  IADD3 R6, P1, PT, R124, R14, RZ ;  /* 0x0000000e7c067210 */ /* 0x001fc60007f3e0ff */
[----:B------:R0:W4:Y:S02]  /*2570*/  LDG.E.U8 R14, desc[UR12][R4.64] ;  /* 0x0000000c040e7981 */ /* 0x000124000c1e1100 */
[----:B0-----:R-:W-:Y:S02]  /*2580*/  IADD3 R4, P0, PT, R124, R10, RZ ;  /* 0x0000000a7c047210 */ /* 0x001fe40007f1e0ff */
[----:B------:R-:W2:Y:S03]  /*2590*/  LDL R10, [R1+0x188] ;  /* 0x00018800010a7983 */ /* 0x000ea60000100800 */
[C---:B------:R-:W-:Y:S02]  /*25a0*/  IMAD.X R5, R12.reuse, 0x1, R2, P0 ;  /* 0x000000010c057824 */ /* 0x040fe400000e0602 */
[----:B------:R-:W4:Y:S01]  /*25b0*/  LDL R2, [R1+0x1a4] ;  /* 0x0001a40001027983 */ /* 0x000f220000100800 */
[----:B------:R-:W-:-:S03]  /*25c0*/  IMAD.X R7, R12, 0x1, R15, P1 ;  /* 0x000000010c077824 */ /* 0x000fc600008e060f */
[----:B------:R0:W4:Y:S02]  /*25d0*/  LDG.E.U8 R15, desc[UR12][R8.64] ;  /* 0x0000000c080f7981 */ /* 0x000124000c1e1100 */
[----:B0-----:R-:W-:Y:S02]  /*25e0*/  IADD3 R8, P1, PT, R124, R16, RZ ;  /* 0x000000107c087210 */ /* 0x001fe40007f3e0ff */
[----:B------:R0:W4:Y:S03]  /*25f0*/  LDG.E.U8 R16, desc[UR12][R6.64] ;  /* 0x0000000c06107981 */ /* 0x000126000c1e1100 */
[----:B------:R-:W-:Y:S02]  /*2600*/  IMAD.X R9, R12, 0x1, R17, P1 ;  /* 0x000000010c097824 */ /* 0x000fe400008e0611 */
[----:B------:R1:W4:Y:S01]  /*2610*/  LDG.E.U8 R17, desc[UR12][R4.64] ;  /* 0x0000000c04117981 */ /* 0x000322000c1e1100 */
[----:B0-----:R-:W-:-:S02]  /*2620*/  IADD3 R6, P0, PT, R124, R34, RZ ;  /* 0x000000227c067210 */ /* 0x001fc40007f1e0ff */
[----:B-1----:R-:W-:-:S03]  /*2630*/  IADD3 R4, P1, PT, R124, R33, RZ ;  /* 0x000000217c047210 */ /* 0x002fc60007f3e0ff */
[C---:B------:R-:W-:Y:S02]  /*2640*/  IMAD.X R7, R12.reuse, 0x1, R18, P0 ;  /* 0x000000010c077824 */ /* 0x040fe400000e0612 */
[----:B------:R0:W4:Y:S01]  /*2650*/  LDG.E.U8 R18, desc[UR12][R8.64] ;  /* 0x0000000c08127981 */ /* 0x000122000c1e1100 */
[----:B------:R-:W-:-:S03]  /*2660*/  IMAD.X R5, R12, 0x1, R19, P1 ;  /* 0x000000010c057824 */ /* 0x000fc600008e0613 */
[----:B------:R1:W4:Y:S01]  /*2670*/  LDG.E.U8 R19, desc[UR12][R6.64] ;  /* 0x0000000c06137981 */ /* 0x000322000c1e1100 */
[C---:B0-----:R-:W-:Y:S02]  /*2680*/  IADD3 R8, P0, PT, R124.reuse, R32, RZ ;  /* 0x000000207c087210 */ /* 0x041fe40007f1e0ff */
[----:B-1----:R-:W-:-:S03]  /*2690*/  IADD3 R6, P1, PT, R124, R31, RZ ;  /* 0x0000001f7c067210 */ /* 0x002fc60007f3e0ff */
[----:B------:R-:W-:Y:S02]  /*26a0*/  IMAD.X R9, R12, 0x1, R20, P0 ;  /* 0x000000010c097824 */ /* 0x000fe400000e0614 */
[----:B------:R0:W4:Y:S02]  /*26b0*/  LDG.E.U8 R20, desc[UR12][R4.64] ;  /* 0x0000000c04147981 */ /* 0x000124000c1e1100 */
[----:B0-----:R-:W-:Y:S02]  /*26c0*/  IADD3 R4, P0, PT, R124, R21, RZ ;  /* 0x000000157c047210 */ /* 0x001fe40007f1e0ff */
[----:B------:R0:W4:Y:S03]  /*26d0*/  LDG.E.U8 R21, desc[UR12][R8.64] ;  /* 0x0000000c08157981 */ /* 0x000126000c1e1100 */
[----:B------:R-:W-:Y:S01]  /*26e0*/  IMAD.X R5, R12, 0x1, R22, P0 ;  /* 0x000000010c057824 */ /* 0x000fe200000e0616 */
[----:B0-----:R-:W-:-:S05]  /*26f0*/  IADD3 R8, P0, PT, R124, R30, RZ ;  /* 0x0000001e7c087210 */ /* 0x001fca0007f1e0ff */
[----:B------:R-:W-:-:S05]  /*2700*/  IMAD.X R9, R12, 0x1, R24, P0 ;  /* 0x000000010c097824 */ /* 0x000fca00000e0618 */
[----:B------:R-:W4:Y:S04]  /*2710*/  LDG.E.U8 R8, desc[UR12][R8.64] ;  /* 0x0000000c08087981 */ /* 0x000f28000c1e1100 */
[----:B------:R-:W-:Y:S04]  /*2720*/  STL [R1+0x22c], R124 ;  /* 0x00022c7c01007387 */ /* 0x000fe80000100800 */
[----:B------:R-:W4:Y:S01]  /*2730*/  LDL R112, [R1+0x11c] ;  /* 0x00011c0001707983 */ /* 0x000f220000100800 */
[----:B---3--:R-:W-:-:S05]  /*2740*/  IMAD.X R7, R12, 0x1, R11, P1 ;  /* 0x000000010c077824 */ /* 0x008fca00008e060b */
[----:B------:R0:W3:Y:S01]  /*2750*/  LDG.E.U8 R22, desc[UR12][R6.64] ;  /* 0x0000000c06167981 */ /* 0x0000e2000c1e1100 */
[----:B--2---:R-:W-:-:S05]  /*2760*/  IADD3 R10, P1, PT, R124, R10, RZ ;  /* 0x0000000a7c0a7210 */ /* 0x004fca0007f3e0ff */
[----:B------:R-:W-:Y:S01]  /*2770*/  IMAD.X R11, R12, 0x1, R23, P1 ;  /* 0x000000010c0b7824 */ /* 0x000fe200008e0617 */
[----:B0-----:R-:W-:Y:S01]  /*2780*/  IADD3 R6, P1, PT, R124, R29, RZ ;  /* 0x0000001d7c067210 */ /* 0x001fe20007f3e0ff */
[----:B------:R0:W2:Y:S04]  /*2790*/  LDG.E.U8 R23, desc[UR12][R4.64] ;  /* 0x0000000c04177981 */ /* 0x0000a8000c1e1100 */
[----:B------:R1:W2:Y:S01]  /*27a0*/  LDG.E.U8 R24, desc[UR12][R10.64] ;  /* 0x0000000c0a187981 */ /* 0x0002a2000c1e1100 */
[----:B------:R-:W-:Y:S01]  /*27b0*/  IMAD.X R7, R12, 0x1, R26, P1 ;  /* 0x000000010c077824 */ /* 0x000fe200008e061a */
[----:B0-----:R-:W-:-:S04]  /*27c0*/  IADD3 R4, P2, PT, R124, R28, RZ ;  /* 0x0000001c7c047210 */ /* 0x001fc80007f5e0ff */
[----:B------:R-:W2:Y:S01]  /*27d0*/  LDG.E.U8 R6, desc[UR12][R6.64] ;  /* 0x0000000c06067981 */ /* 0x000ea2000c1e1100 */
[----:B-1----:R-:W-:Y:S01]  /*27e0*/  IADD3 R10, P0, PT, R124, R27, RZ ;  /* 0x0000001b7c0a7210 */ /* 0x002fe20007f1e0ff */
[----:B------:R-:W-:-:S04]  /*27f0*/  IMAD.X R5, R12, 0x1, R25, P2 ;  /* 0x000000010c057824 */ /* 0x000fc800010e0619 */
[----:B----4-:R-:W-:Y:S01]  /*2800*/  IMAD.X R11, R12, 0x1, R2, P0 ;  /* 0x000000010c0b7824 */ /* 0x010fe200000e0602 */
[----:B------:R-:W4:Y:S04]  /*2810*/  LDG.E.U8 R4, desc[UR12][R4.64] ;  /* 0x0000000c04047981 */ /* 0x000f28000c1e1100 */
[----:B------:R-:W4:Y:S01]  /*2820*/  LDG.E.U8 R10, desc[UR12][R10.64] ;  /* 0x0000000c0a0a7981 */ /* 0x000f22000c1e1100 */
[----:B------:R-:W-:Y:S06]  /*2830*/  BAR.SYNC.DEFER_BLOCKING 0x0 ;  /* 0x0000000000007b1d */ /* 0x000fec0000010000 */
[----:B-----5:R-:W-:Y:S04]  /*2840*/  STS.U8 [R3+UR7+0x8000], R13 ;  /* 0x0080000d03007988 */ /* 0x020fe80008000007 */
[----:B------:R-:W-:Y:S04]  /*2850*/  STS.U8 [R3+UR7+0x8200], R14 ;  /* 0x0082000e03007988 */ /* 0x000fe80008000007 */
        /* <DEDUP_REMOVED lines=8> */
[----:B---3--:R-:W-:Y:S04]  /*28e0*/  STS.U8 [R3+UR7+0x9200], R22 ;  /* 0x0092001603007988 */ /* 0x008fe80008000007 */
[----:B--2---:R-:W-:Y:S04]  /*28f0*/  STS.U8 [R3+UR7+0x9400], R23 ;  /* 0x0094001703007988 */ /* 0x004fe80008000007 */
[----:B------:R-:W-:Y:S04]  /*2900*/  STS.U8 [R3+UR7+0x9600], R24 ;  /* 0x0096001803007988 */ /* 0x000fe80008000007 */
[----:B------:R-:W-:Y:S04]  /*2910*/  STS.U8 [R3+UR7+0x9a00], R6 ;  /* 0x009a000603007988 */ /* 0x000fe80008000007 */
[----:B----4-:R-:W-:Y:S04]  /*2920*/  STS.U8 [R3+UR7+0x9c00], R4 ;  /* 0x009c000403007988 */ /* 0x010fe80008000007 */
[----:B------:R-:W-:Y:S01]  /*2930*/  STS.U8 [R3+UR7+0x9e00], R10 ;  /* 0x009e000a03007988 */ /* 0x000fe20008000007 */
[----:B------:R-:W-:Y:S06]  /*2940*/  BAR.SYNC.DEFER_BLOCKING 0x0 ;  /* 0x0000000000007b1d */ /* 0x000fec0000010000 */
[----:B------:R-:W0:Y:S04]  /*2950*/  LDSM.16.M88.4 R4, [R125+UR7+0x8200] ;  /* 0x008200077d04783b */ /* 0x000e280008000200 */
[----:B------:R-:W1:Y:S04]  /*2960*/  LDSM.16.MT88.4 R8, [R112] ;  /* 0x000000007008783b */ /* 0x000e680000004200 */
[----:B------:R-:W2:Y:S04]  /*2970*/  LDSM.16.MT88.4 R12, [R112+0x2000] ;  /* 0x00200000700c783b */ /* 0x000ea80000004200 */
[----:B------:R-:W3:Y:S04]  /*2980*/  LDSM.16.M88.4 R16, [R125+UR7+0x8400] ;  /* 0x008400077d10783b */ /* 0x000ee80008000200 */
[----:B------:R-:W4:Y:S04]  /*2990*/  LDSM.16.M88.4 R20, [R125+UR7+0x8800] ;  /* 0x008800077d14783b */ /* 0x000f280008000200 */
[----:B------:R-:W4:Y:S01]  /*29a0*/  LDSM.16.M88.4 R24, [R125+UR7+0x8a00] ;  /* 0x008a00077d18783b */ /* 0x000f220008000200 */
[----:B0-----:R-:W-:-:S02]  /*29b0*/  F2FP.F16.E4M3.UNPACK_B R60, R4 ;  /* 0x00000004ff3c723e */ /* 0x001fc400020006ff */
[----:B------:R-:W-:Y:S01]  /*29c0*/  F2FP.F16.E4M3.UNPACK_B R61, R5 ;  /* 0x00000005ff3d723e */ /* 0x000fe200020006ff */
[----:B-1----:R-:W-:Y:S02]  /*29d0*/  IMAD.MOV.U32 R28, RZ, RZ, R8 ;  /* 0x000000ffff1c7224 */ /* 0x002fe400078e0008 */
[----:B------:R-:W-:Y:S02]  /*29e0*/  IMAD.MOV.U32 R29, RZ, RZ, R10 ;  /* 0x000000ffff1d7224 */ /* 0x000fe400078e000a */
[----:B--2---:R-:W-:Y:S02]  /*29f0*/  IMAD.MOV.U32 R30, RZ, RZ, R12 ;  /* 0x000000ffff1e7224 */ /* 0x004fe400078e000c */
[----:B------:R-:W-:-:S07]  /*2a00*/  IMAD.MOV.U32 R31, RZ, RZ, R14 ;  /* 0x000000ffff1f7224 */ /* 0x000fce00078e000e */
[----:B------:R-:W-:Y:S01]  /*2a10*/  HMMA.16816.F32 R60, R28, R60, RZ ;  /* 0x0000003c1c3c723c */ /* 0x000fe200000018ff */
[----:B------:R-:W0:Y:S01]  /*2a20*/  LDSM.16.M88.4 R28, [R125+UR7+0x8c00] ;  /* 0x008c00077d1c783b */ /* 0x000e220008000200 */
[----:B---3--:R-:W-:Y:S01]  /*2a30*/  F2FP.F16.E4M3.UNPACK_B R64, R16 ;  /* 0x00000010ff40723e */ /* 0x008fe200020006ff */
[----:B------:R-:W-:Y:S01]  /*2a40*/  IMAD.MOV.U32 R32, RZ, RZ, R8 ;  /* 0x000000ffff207224 */ /* 0x000fe200078e0008 */
[----:B------:R-:W-:Y:S01]  /*2a50*/  F2FP.F16.E4M3.UNPACK_B R65, R17 ;  /* 0x00000011ff41723e */ /* 0x000fe200020006ff */
[----:B------:R-:W-:Y:S02]  /*2a60*/  IMAD.MOV.U32 R33, RZ, RZ, R10 ;  /* 0x000000ffff217224 */ /* 0x000fe400078e000a */
[----:B------:R-:W-:Y:S02]  /*2a70*/  IMAD.MOV.U32 R34, RZ, RZ, R12 ;  /* 0x000000ffff227224 */ /* 0x000fe400078e000c */
[----:B------:R-:W-:Y:S01]  /*2a80*/  IMAD.MOV.U32 R35, RZ, RZ, R14 ;  /* 0x000000ffff237224 */ /* 0x000fe200078e000e */
[----:B----4-:R-:W-:Y:S01]  /*2a90*/  F2FP.F16.E4M3.UNPACK_B R68, R20 ;  /* 0x00000014ff44723e */ /* 0x010fe200020006ff */
[----:B------:R-:W-:Y:S01]  /*2aa0*/  IMAD.MOV.U32 R36, RZ, RZ, R8 ;  /* 0x000000ffff247224 */ /* 0x000fe200078e0008 */
[----:B------:R-:W-:Y:S01]  /*2ab0*/  F2FP.F16.E4M3.UNPACK_B R69, R21 ;  /* 0x00000015ff45723e */ /* 0x000fe200020006ff */
[----:B------:R-:W-:-:S02]  /*2ac0*/  IMAD.MOV.U32 R37, RZ, RZ, R10 ;  /* 0x000000ffff257224 */ /* 0x000fc400078e000a */
[----:B------:R-:W-:Y:S01]  /*2ad0*/  IMAD.MOV.U32 R38, RZ, RZ, R12 ;  /* 0x000000ffff267224 */ /* 0x000fe200078e000c */
[----:B------:R-:W-:Y:S01]  /*2ae0*/  HMMA.16816.F32 R64, R32, R64, RZ ;  /* 0x000000402040723c */ /* 0x000fe200000018ff */
[----:B------:R-:W1:Y:S01]  /*2af0*/  LDSM.16.M88.4 R32, [R125+UR7+0x8e00] ;  /* 0x008e00077d20783b */ /* 0x000e620008000200 */
[----:B------:R-:W-:-:S07]  /*2b00*/  IMAD.MOV.U32 R39, RZ, RZ, R14 ;  /* 0x000000ffff277224 */ /* 0x000fce00078e000e */
[----:B------:R-:W-:Y:S01]  /*2b10*/  HMMA.16816.F32 R68, R36, R68, RZ ;  /* 0x000000442444723c */ /* 0x000fe200000018ff */
[----:B------:R-:W2:Y:S01]  /*2b20*/  LDSM.16.M88.4 R36, [R125+UR7+0x9000] ;  /* 0x009000077d24783b */ /* 0x000ea20008000200 */
[----:B------:R-:W-:Y:S01]  /*2b30*/  F2FP.F16.E4M3.UNPACK_B R72, R24 ;  /* 0x00000018ff48723e */ /* 0x000fe200020006ff */
[----:B------:R-:W-:Y:S01]  /*2b40*/  IMAD.MOV.U32 R40, RZ, RZ, R8 ;  /* 0x000000ffff287224 */ /* 0x000fe200078e0008 */
[----:B------:R-:W-:Y:S01]  /*2b50*/  F2FP.F16.E4M3.UNPACK_B R73, R25 ;  /* 0x00000019ff49723e */ /* 0x000fe200020006ff */
[----:B------:R-:W-:Y:S02]  /*2b60*/  IMAD.MOV.U32 R41, RZ, RZ, R10 ;  /* 0x000000ffff297224 */ /* 0x000fe400078e000a */
[----:B------:R-:W-:Y:S02]  /*2b70*/  IMAD.MOV.U32 R42, RZ, RZ, R12 ;  /* 0x000000ffff2a7224 */ /* 0x000fe400078e000c */
[----:B------:R-:W-:Y:S02]  /*2b80*/  IMAD.MOV.U32 R43, RZ, RZ, R14 ;  /* 0x000000ffff2b7224 */ /* 0x000fe400078e000e */
[----:B------:R-:W-:-:S02]  /*2b90*/  IMAD.MOV.U32 R44, RZ, RZ, R8 ;  /* 0x000000ffff2c7224 */ /* 0x000fc400078e0008 */
[----:B------:R-:W-:Y:S02]  /*2ba0*/  IMAD.MOV.U32 R45, RZ, RZ, R10 ;  /* 0x000000ffff2d7224 */ /* 0x000fe400078e000a */
[----:B------:R-:W-:Y:S01]  /*2bb0*/  IMAD.MOV.U32 R46, RZ, RZ, R12 ;  /* 0x000000ffff2e7224 */ /* 0x000fe200078e000c */
[----:B0-----:R-:W-:Y:S01]  /*2bc0*/  F2FP.F16.E4M3.UNPACK_B R100, R28 ;  /* 0x0000001cff64723e */ /* 0x001fe200020006ff */
[----:B------:R-:W-:Y:S01]  /*2bd0*/  IMAD.MOV.U32 R47, RZ, RZ, R14 ;  /* 0x000000ffff2f7224 */ /* 0x000fe200078e000e */
[----:B------:R-:W-:Y:S01]  /*2be0*/  F2FP.F16.E4M3.UNPACK_B R101, R29 ;  /* 0x0000001dff65723e */ /* 0x000fe200020006ff */
[----:B------:R-:W-:Y:S01]  /*2bf0*/  HMMA.16816.F32 R72, R40, R72, RZ ;  /* 0x000000482848723c */ /* 0x000fe200000018ff */
[----:B------:R-:W0:Y:S07]  /*2c00*/  LDSM.16.M88.4 R40, [R125+UR7+0x9400] ;  /* 0x009400077d28783b */ /* 0x000e2e0008000200 */
[----:B------:R-:W-:Y:S01]  /*2c10*/  HMMA.16816.F32 R100, R44, R100, RZ ;  /* 0x000000642c64723c */ /* 0x000fe200000018ff */
[----:B------:R-:W3:Y:S01]  /*2c20*/  LDSM.16.M88.4 R44, [R125+UR7+0x9600] ;  /* 0x009600077d2c783b */ /* 0x000ee20008000200 */
[----:B------:R-:W-:-:S02]  /*2c30*/  IMAD.MOV.U32 R48, RZ, RZ, R8 ;  /* 0x000000ffff307224 */ /* 0x000fc400078e0008 */
[----:B------:R-:W-:Y:S01]  /*2c40*/  IMAD.MOV.U32 R49, RZ, RZ, R10 ;  /* 0x000000ffff317224 */ /* 0x000fe200078e000a */
[----:B-1----:R-:W-:Y:S01]  /*2c50*/  F2FP.F16.E4M3.UNPACK_B R76, R32 ;  /* 0x00000020ff4c723e */ /* 0x002fe200020006ff */
[----:B------:R-:W-:Y:S01]  /*2c60*/  IMAD.MOV.U32 R50, RZ, RZ, R12 ;  /* 0x000000ffff327224 */ /* 0x000fe200078e000c */
[----:B------:R-:W-:Y:S01]  /*2c70*/  F2FP.F16.E4M3.UNPACK_B R77, R33 ;  /* 0x00000021ff4d723e */ /* 0x000fe200020006ff */
[----:B------:R-:W-:Y:S02]  /*2c80*/  IMAD.MOV.U32 R51, RZ, RZ, R14 ;  /* 0x000000ffff337224 */ /* 0x000fe400078e000e */
[----:B------:R-:W-:Y:S02]  /*2c90*/  IMAD.MOV.U32 R52, RZ, RZ, R8 ;  /* 0x000000ffff347224 */ /* 0x000fe400078e0008 */
[----:B------:R-:W-:Y:S01]  /*2ca0*/  IMAD.MOV.U32 R53, RZ, RZ, R10 ;  /* 0x000000ffff357224 */ /* 0x000fe200078e000a */
[----:B--2---:R-:W-:Y:S02]  /*2cb0*/  F2FP.F16.E4M3.UNPACK_B R80, R36 ;  /* 0x00000024ff50723e */ /* 0x004fe400020006ff */
[----:B------:R-:W-:Y:S01]  /*2cc0*/  HMMA.16816.F32 R76, R48, R76, RZ ;  /* 0x0000004c304c723c */ /* 0x000fe200000018ff */
[----:B------:R-:W1:Y:S01]  /*2cd0*/  LDSM.16.M88.4 R48, [R125+UR7+0x9a00] ;  /* 0x009a00077d30783b */ /* 0x000e620008000200 */
[----:B------:R-:W-:Y:S01]  /*2ce0*/  F2FP.F16.E4M3.UNPACK_B R81, R37 ;  /* 0x00000025ff51723e */ /* 0x000fe200020006ff */
[----:B------:R-:W-:-:S02]  /*2cf0*/  IMAD.MOV.U32 R54, RZ, RZ, R12 ;  /* 0x000000ffff367224 */ /* 0x000fc400078e000c */
[----:B------:R-:W-:-:S07]  /*2d00*/  IMAD.MOV.U32 R55, RZ, RZ, R14 ;  /* 0x000000ffff377224 */ /* 0x000fce00078e000e */
[----:B------:R-:W-:Y:S01]  /*2d10*/  HMMA.16816.F32 R80, R52, R80, RZ ;  /* 0x000000503450723c */ /* 0x000fe200000018ff */
[----:B------:R-:W2:Y:S01]  /*2d20*/  LDSM.16.M88.4 R52, [R125+UR7+0x9c00] ;  /* 0x009c00077d34783b */ /* 0x000ea20008000200 */
[----:B------:R-:W-:Y:S02]  /*2d30*/  IMAD.MOV.U32 R56, RZ, RZ, R8 ;  /* 0x000000ffff387224 */ /* 0x000fe400078e0008 */
[----:B------:R-:W-:Y:S01]  /*2d40*/  IMAD.MOV.U32 R57, RZ, RZ, R10 ;  /* 0x000000ffff397224 */ /* 0x000fe200078e000a */
[----:B0-----:R-:W-:Y:S01]  /*2d50*/  F2FP.F16.E4M3.UNPACK_B R84, R40 ;  /* 0x00000028ff54723e */ /* 0x001fe200020006ff */
[----:B------:R-:W-:Y:S01]  /*2d60*/  IMAD.MOV.U32 R58, RZ, RZ, R12 ;  /* 0x000000ffff3a7224 */ /* 0x000fe200078e000c */
[----:B------:R-:W-:Y:S01]  /*2d70*/  F2FP.F16.E4M3.UNPACK_B R85, R41 ;  /* 0x00000029ff55723e */ /* 0x000fe200020006ff */
[----:B------:R-:W-:Y:S01]  /*2d80*/  IMAD.MOV.U32 R59, RZ, RZ, R14 ;  /* 0x000000ffff3b7224 */ /* 0x000fe200078e000e */
[----:B---3--:R-:W-:Y:S02]  /*2d90*/  F2FP.F16.E4M3.UNPACK_B R88, R44 ;  /* 0x0000002cff58723e */ /* 0x008fe400020006ff */
[----:B------:R-:W-:-:S04]  /*2da0*/  F2FP.F16.E4M3.UNPACK_B R89, R45 ;  /* 0x0000002dff59723e */ /* 0x000fc800020006ff */
[C---:B------:R-:W-:Y:S08]  /*2db0*/  HMMA.16816.F32 R84, R56.reuse, R84, RZ ;  /* 0x000000543854723c */ /* 0x040ff000000018ff */
[----:B------:R-:W-:Y:S01]  /*2dc0*/  HMMA.16816.F32 R96, R56, R88, RZ ;  /* 0x000000583860723c */ /* 0x000fe200000018ff */
[----:B------:R-:W0:Y:S01]  /*2dd0*/  LDSM.16.M88.4 R56, [R125+UR7+0x8000] ;  /* 0x008000077d38783b */ /* 0x000e220008000200 */
[----:B------:R-:W-:Y:S01]  /*2de0*/  IMAD.MOV.U32 R88, RZ, RZ, R8 ;  /* 0x000000ffff587224 */ /* 0x000fe200078e0008 */
[----:B-1----:R-:W-:Y:S01]  /*2df0*/  F2FP.F16.E4M3.UNPACK_B R92, R48 ;  /* 0x00000030ff5c723e */ /* 0x002fe200020006ff */
[----:B------:R-:W-:Y:S01]  /*2e00*/  IMAD.MOV.U32 R89, RZ, RZ, R10 ;  /* 0x000000ffff597224 */ /* 0x000fe200078e000a */
[----:B------:R-:W-:Y:S01]  /*2e10*/  F2FP.F16.E4M3.UNPACK_B R93, R49 ;  /* 0x00000031ff5d723e */ /* 0x000fe200020006ff */
[----:B------:R-:W-:-:S02]  /*2e20*/  IMAD.MOV.U32 R90, RZ, RZ, R12 ;  /* 0x000000ffff5a7224 */ /* 0x000fc400078e000c */
[----:B------:R-:W-:-:S07]  /*2e30*/  IMAD.MOV.U32 R91, RZ, RZ, R14 ;  /* 0x000000ffff5b7224 */ /* 0x000fce00078e000e */
[----:B------:R-:W-:Y:S01]  /*2e40*/  HMMA.16816.F32 R104, R88, R92, RZ ;  /* 0x0000005c5868723c */ /* 0x000fe200000018ff */
[----:B--2---:R-:W-:Y:S02]  /*2e50*/  F2FP.F16.E4M3.UNPACK_B R92, R52 ;  /* 0x00000034ff5c723e */ /* 0x004fe400020006ff */
[----:B------:R-:W-:Y:S01]  /*2e60*/  F2FP.F16.E4M3.UNPACK_B R93, R53 ;  /* 0x00000035ff5d723e */ /* 0x000fe200020006ff */
[----:B------:R-:W-:Y:S01]  /*2e70*/  IMAD.MOV.U32 R94, RZ, RZ, R13 ;  /* 0x000000ffff5e7224 */ /* 0x000fe200078e000d */
[----:B------:R-:W-:Y:S01]  /*2e80*/  F2FP.F16.E4M3.UNPACK_B R4, R4.H1 ;  /* 0x00000004ff04723e */ /* 0x000fe200030006ff */
[----:B------:R-:W-:Y:S01]  /*2e90*/  IMAD.MOV.U32 R95, RZ, RZ, R15 ;  /* 0x000000ffff5f7224 */ /* 0x000fe200078e000f */
[----:B------:R-:W-:-:S03]  /*2ea0*/  F2FP.F16.E4M3.UNPACK_B R5, R5.H1 ;  /* 0x00000005ff05723e */ /* 0x000fc600030006ff */
[----:B------:R-:W-:Y:S01]  /*2eb0*/  HMMA.16816.F32 R88, R88, R92, RZ ;  /* 0x0000005c5858723c */ /* 0x000fe200000018ff */
[----:B------:R-:W-:Y:S02]  /*2ec0*/  IMAD.MOV.U32 R92, RZ, RZ, R9 ;  /* 0x000000ffff5c7224 */ /* 0x000fe400078e0009 */
[----:B------:R-:W-:-:S07]  /*2ed0*/  IMAD.MOV.U32 R93, RZ, RZ, R11 ;  /* 0x000000ffff5d7224 */ /* 0x000fce00078e000b */
[----:B------:R-:W-:Y:S01]  /*2ee0*/  HMMA.16816.F32 R60, R92, R4, R60 ;  /* 0x000000045c3c723c */ /* 0x000fe2000000183c */
[----:B------:R-:W-:Y:S02]  /*2ef0*/  IMAD.MOV.U32 R92, RZ, RZ, R8 ;  /* 0x000000ffff5c7224 */ /* 0x000fe400078e0008 */
[----:B------:R-:W-:Y:S01]  /*2f00*/  IMAD.MOV.U32 R93, RZ, RZ, R10 ;  /* 0x000000ffff5d7224 */ /* 0x000fe200078e000a */
[----:B0-----:R-:W-:Y:S01]  /*2f10*/  F2FP.F16.E4M3.UNPACK_B R4, R56 ;  /* 0x00000038ff04723e */ /* 0x001fe200020006ff */
[----:B------:R-:W-:Y:S01]  /*2f20*/  IMAD.MOV.U32 R94, RZ, RZ, R12 ;  /* 0x000000ffff5e7224 */ /* 0x000fe200078e000c */
[----:B------:R-:W-:Y:S01]  /*2f30*/  F2FP.F16.E4M3.UNPACK_B R5, R57 ;  /* 0x00000039ff05723e */ /* 0x000fe200020006ff */
[----:B------:R-:W-:Y:S02]  /*2f40*/  IMAD.MOV.U32 R95, RZ, RZ, R14 ;  /* 0x000000ffff5f7224 */ /* 0x000fe400078e000e */
[----:B------:R-:W-:Y:S02]  /*2f50*/  IMAD.MOV.U32 R108, RZ, RZ, R9 ;  /* 0x000000ffff6c7224 */ /* 0x000fe400078e0009 */
[----:B------:R-:W-:-:S02]  /*2f60*/  IMAD.MOV.U32 R109, RZ, RZ, R11 ;  /* 0x000000ffff6d7224 */ /* 0x000fc400078e000b */
[----:B------:R-:W-:Y:S01]  /*2f70*/  IMAD.MOV.U32 R110, RZ, RZ, R13 ;  /* 0x000000ffff6e7224 */ /* 0x000fe200078e000d */
[----:B------:R-:W-:Y:S01]  /*2f80*/  HMMA.16816.F32 R92, R92, R4, RZ ;  /* 0x000000045c5c723c */ /* 0x000fe200000018ff */
[----:B------:R-:W-:Y:S01]  /*2f90*/  F2FP.F16.E4M3.UNPACK_B R4, R16.H1 ;  /* 0x00000010ff04723e */ /* 0x000fe200030006ff */
[----:B------:R-:W-:Y:S01]  /*2fa0*/  IMAD.MOV.U32 R111, RZ, RZ, R15 ;  /* 0x000000ffff6f7224 */ /* 0x000fe200078e000f */
[----:B------:R-:W-:-:S07]  /*2fb0*/  F2FP.F16.E4M3.UNPACK_B R5, R17.H1 ;  /* 0x00000011ff05723e */ /* 0x000fce00030006ff */
[----:B------:R-:W-:Y:S01]  /*2fc0*/  HMMA.16816.F32 R64, R108, R4, R64 ;  /* 0x000000046c40723c */ /* 0x000fe20000001840 */
[----:B------:R-:W-:Y:S02]  /*2fd0*/  F2FP.F16.E4M3.UNPACK_B R4, R20.H1 ;  /* 0x00000014ff04723e */ /* 0x000fe400030006ff */
[----:B------:R-:W-:-:S07]  /*2fe0*/  F2FP.F16.E4M3.UNPACK_B R5, R21.H1 ;  /* 0x00000015ff05723e */ /* 0x000fce00030006ff */
[----:B------:R-:W-:Y:S01]  /*2ff0*/  HMMA.16816.F32 R68, R108, R4, R68 ;  /* 0x000000046c44723c */ /* 0x000fe20000001844 */
[----:B------:R-:W-:Y:S02]  /*3000*/  F2FP.F16.E4M3.UNPACK_B R4, R24.H1 ;  /* 0x00000018ff04723e */ /* 0x000fe400030006ff */
[----:B------:R-:W-:-:S07]  /*3010*/  F2FP.F16.E4M3.UNPACK_B R5, R25.H1 ;  /* 0x00000019ff05723e */ /* 0x000fce00030006ff */
[----:B------:R-:W-:Y:S01]  /*3020*/  HMMA.16816.F32 R116, R108, R4, R72 ;  /* 0x000000046c74723c */ /* 0x000fe20000001848 */
[----:B------:R-:W-:Y:S01]  /*3030*/  F2FP.F16.E4M3.UNPACK_B R4, R28.H1 ;  /* 0x0000001cff04723e */ /* 0x000fe200030006ff */
[----:B------:R-:W0:Y:S01]  /*3040*/  LDSM.16.M88.4 R72, [R125+UR7+0x8600] ;  /* 0x008600077d48783b */ /* 0x000e220008000200 */
[----:B------:R-:W-:-:S07]  /*3050*/  F2FP.F16.E4M3.UNPACK_B R5, R29.H1 ;  /* 0x0000001dff05723e */ /* 0x000fce00030006ff */
[----:B------:R-:W-:Y:S01]  /*3060*/  HMMA.16816.F32 R100, R108, R4, R100 ;  /* 0x000000046c64723c */ /* 0x000fe20000001864 */
[----:B------:R-:W-:Y:S02]  /*3070*/  F2FP.F16.E4M3.UNPACK_B R4, R32.H1 ;  /* 0x00000020ff04723e */ /* 0x000fe400030006ff */
[----:B------:R-:W-:-:S06]  /*3080*/  F2FP.F16.E4M3.UNPACK_B R5, R33.H1 ;  /* 0x00000021ff05723e */ /* 0x000fcc00030006ff */
[----:B------:R-:W-:Y:S02]  /*3090*/  IMAD.MOV.U32 R115, RZ, RZ, R118 ;  /* 0x000000ffff737224 */ /* 0x000fe400078e0076 */
[----:B------:R-:W-:Y:S02]  /*30a0*/  IMAD.MOV.U32 R114, RZ, RZ, R119 ;  /* 0x000000ffff727224 */ /* 0x000fe400078e0077 */
[----:B------:R-:W-:Y:S02]  /*30b0*/  IMAD.MOV.U32 R113, RZ, RZ, R117 ;  /* 0x000000ffff717224 */ /* 0x000fe400078e0075 */
[----:B------:R-:W-:-:S04]  /*30c0*/  IMAD.MOV.U32 R124, RZ, RZ, R116 ;  /* 0x000000ffff7c7224 */ /* 0x000fc800078e0074 */
[----:B------:R-:W-:Y:S02]  /*30d0*/  IMAD.MOV.U32 R119, RZ, RZ, R102 ;  /* 0x000000ffff777224 */ /* 0x000fe400078e0066 */
[----:B------:R-:W-:Y:S02]  /*30e0*/  IMAD.MOV.U32 R118, RZ, RZ, R103 ;  /* 0x000000ffff767224 */ /* 0x000fe400078e0067 */
[----:B------:R-:W-:Y:S02]  /*30f0*/  IMAD.MOV.U32 R117, RZ, RZ, R100 ;  /* 0x000000ffff757224 */ /* 0x000fe400078e0064 */
[----:B------:R-:W-:Y:S02]  /*3100*/  IMAD.MOV.U32 R116, RZ, RZ, R101 ;  /* 0x000000ffff747224 */ /* 0x000fe400078e0065 */
[----:B------:R-:W-:Y:S02]  /*3110*/  IMAD.MOV.U32 R100, RZ, RZ, R9 ;  /* 0x000000ffff647224 */ /* 0x000fe400078e0009 */
[----:B------:R-:W-:-:S02]  /*3120*/  IMAD.MOV.U32 R101, RZ, RZ, R11 ;  /* 0x000000ffff657224 */ /* 0x000fc400078e000b */
[----:B------:R-:W-:Y:S02]  /*3130*/  IMAD.MOV.U32 R102, RZ, RZ, R13 ;  /* 0x000000ffff667224 */ /* 0x000fe400078e000d */
[----:B------:R-:W-:-:S07]  /*3140*/  IMAD.MOV.U32 R103, RZ, RZ, R15 ;  /* 0x000000ffff677224 */ /* 0x000fce00078e000f */
[----:B------:R-:W-:Y:S01]  /*3150*/  HMMA.16816.F32 R76, R100, R4, R76 ;  /* 0x00000004644c723c */ /* 0x000fe2000000184c */
[----:B------:R-:W-:Y:S02]  /*3160*/  F2FP.F16.E4M3.UNPACK_B R4, R36.H1 ;  /* 0x00000024ff04723e */ /* 0x000fe400030006ff */
[----:B------:R-:W-:-:S07]  /*3170*/  F2FP.F16.E4M3.UNPACK_B R5, R37.H1 ;  /* 0x00000025ff05723e */ /* 0x000fce00030006ff */
[----:B------:R-:W-:Y:S01]  /*3180*/  HMMA.16816.F32 R80, R100, R4, R80 ;  /* 0x000000046450723c */ /* 0x000fe20000001850 */
[----:B0-----:R-:W-:Y:S01]  /*3190*/  F2FP.F16.E4M3.UNPACK_B R4, R72 ;  /* 0x00000048ff04723e */ /* 0x001fe200020006ff */
[----:B------:R-:W-:Y:S01]  /*31a0*/  IMAD.MOV.U32 R100, RZ, RZ, R8 ;  /* 0x000000ffff647224 */ /* 0x000fe200078e0008 */
[----:B------:R-:W-:Y:S01]  /*31b0*/  F2FP.F16.E4M3.UNPACK_B R5, R73 ;  /* 0x00000049ff05723e */ /* 0x000fe200020006ff */
[----:B------:R-:W-:Y:S02]  /*31c0*/  IMAD.MOV.U32 R101, RZ, RZ, R10 ;  /* 0x000000ffff657224 */ /* 0x000fe400078e000a */
[----:B------:R-:W-:Y:S02]  /*31d0*/  IMAD.MOV.U32 R102, RZ, RZ, R12 ;  /* 0x000000ffff667224 */ /* 0x000fe400078e000c */
[----:B------:R-:W-:-:S11]  /*31e0*/  IMAD.MOV.U32 R103, RZ, RZ, R14 ;  /* 0x000000ffff677224 */ /* 0x000fd600078e000e */
[----:B------:R-:W-:Y:S02]  /*31f0*/  IMAD.MOV.U32 R29, RZ, RZ, R80 ;  /* 0x000000ffff1d7224 */ /* 0x000fe400078e0050 */
[----:B------:R-:W-:Y:S02]  /*3200*/  IMAD.MOV.U32 R28, RZ, RZ, R81 ;  /* 0x000000ffff1c7224 */ /* 0x000fe400078e0051 */
[----:B------:R-:W-:Y:S02]  /*3210*/  IMAD.MOV.U32 R123, RZ, RZ, R82 ;  /* 0x000000ffff7b7224 */ /* 0x000fe400078e0052 */
[----:B------:R-:W-:Y:S02]  /*3220*/  IMAD.MOV.U32 R122, RZ, RZ, R83 ;  /* 0x000000ffff7a7224 */ /* 0x000fe400078e0053 */
[----:B------:R-:W0:Y:S01]  /*3230*/  LDSM.16.M88.4 R80, [R125+UR7+0x9200] ;  /* 0x009200077d50783b */ /* 0x000e220008000200 */
[----:B------:R-:W-:Y:S01]  /*3240*/  HMMA.16816.F32 R100, R100, R4, RZ ;  /* 0x000000046464723c */ /* 0x000fe200000018ff */
[----:B------:R-:W-:-:S02]  /*3250*/  F2FP.F16.E4M3.UNPACK_B R4, R40.H1 ;  /* 0x00000028ff04723e */ /* 0x000fc400030006ff */
[----:B------:R-:W-:-:S07]  /*3260*/  F2FP.F16.E4M3.UNPACK_B R5, R41.H1 ;  /* 0x00000029ff05723e */ /* 0x000fce00030006ff */
[----:B------:R-:W-:Y:S01]  /*3270*/  HMMA.16816.F32 R84, R108, R4, R84 ;  /* 0x000000046c54723c */ /* 0x000fe20000001854 */
[----:B------:R-:W-:Y:S02]  /*3280*/  F2FP.F16.E4M3.UNPACK_B R4, R44.H1 ;  /* 0x0000002cff04723e */ /* 0x000fe400030006ff */
[----:B------:R-:W-:-:S07]  /*3290*/  F2FP.F16.E4M3.UNPACK_B R5, R45.H1 ;  /* 0x0000002dff05723e */ /* 0x000fce00030006ff */
[----:B------:R-:W-:-:S15]  /*32a0*/  HMMA.16816.F32 R96, R108, R4, R96 ;  /* 0x000000046c60723c */ /* 0x000fde0000001860 */
[----:B------:R-:W-:-:S04]  /*32b0*/  NOP ;  /* 0x0000000000007918 */ /* 0x000fc80000000000 */
[----:B------:R-:W-:Y:S01]  /*32c0*/  IMAD.MOV.U32 R121, RZ, RZ, R97 ;  /* 0x000000ffff797224 */ /* 0x000fe200078e0061 */
[----:B0-----:R-:W-:Y:S01]  /*32d0*/  F2FP.F16.E4M3.UNPACK_B R4, R80 ;  /* 0x00000050ff04723e */ /* 0x001fe200020006ff */
[----:B------:R-:W-:Y:S01]  /*32e0*/  IMAD.MOV.U32 R120, RZ, RZ, R96 ;  /* 0x000000ffff787224 */ /* 0x000fe200078e0060 */
[----:B------:R-:W-:Y:S01]  /*32f0*/  F2FP.F16.E4M3.UNPACK_B R5, R81 ;  /* 0x00000051ff05723e */ /* 0x000fe200020006ff */
[----:B------:R-:W-:Y:S02]  /*3300*/  IMAD.MOV.U32 R45, RZ, RZ, R98 ;  /* 0x000000ffff2d7224 */ /* 0x000fe400078e0062 */
[----:B------:R-:W-:Y:S02]  /*3310*/  IMAD.MOV.U32 R44, RZ, RZ, R99 ;  /* 0x000000ffff2c7224 */ /* 0x000fe400078e0063 */
[----:B------:R-:W-:Y:S02]  /*3320*/  IMAD.MOV.U32 R96, RZ, RZ, R8 ;  /* 0x000000ffff607224 */ /* 0x000fe400078e0008 */
[----:B------:R-:W-:-:S02]  /*3330*/  IMAD.MOV.U32 R97, RZ, RZ, R10 ;  /* 0x000000ffff617224 */ /* 0x000fc400078e000a */
[----:B------:R-:W-:Y:S02]  /*3340*/  IMAD.MOV.U32 R98, RZ, RZ, R12 ;  /* 0x000000ffff627224 */ /* 0x000fe400078e000c */
[----:B------:R-:W-:-:S07]  /*3350*/  IMAD.MOV.U32 R99, RZ, RZ, R14 ;  /* 0x000000ffff637224 */ /* 0x000fce00078e000e */
[----:B------:R-:W-:Y:S01]  /*3360*/  HMMA.16816.F32 R96, R96, R4, RZ ;  /* 0x000000046060723c */ /* 0x000fe200000018ff */
[----:B------:R-:W-:Y:S02]  /*3370*/  F2FP.F16.E4M3.UNPACK_B R4, R48.H1 ;  /* 0x00000030ff04723e */ /* 0x000fe400030006ff */
[----:B------:R-:W-:-:S07]  /*3380*/  F2FP.F16.E4M3.UNPACK_B R5, R49.H1 ;  /* 0x00000031ff05723e */ /* 0x000fce00030006ff */
[----:B------:R-:W-:Y:S01]  /*3390*/  HMMA.16816.F32 R104, R108, R4, R104 ;  /* 0x000000046c68723c */ /* 0x000fe20000001868 */
[----:B------:R-:W-:Y:S01]  /*33a0*/  F2FP.F16.E4M3.UNPACK_B R4, R52.H1 ;  /* 0x00000034ff04723e */ /* 0x000fe200030006ff */
[----:B------:R0:W-:Y:S01]  /*33b0*/  STL [R1+0x24c], R3 ;  /* 0x00024c0301007387 */ /* 0x0001e20000100800 */
[----:B------:R-:W-:Y:S01]  /*33c0*/  F2FP.F16.E4M3.UNPACK_B R5, R53.H1 ;  /* 0x00000035ff05723e */ /* 0x000fe200030006ff */
[----:B------:R-:W-:Y:S02]  /*33d0*/  IMAD.MOV.U32 R41, RZ, RZ, R29 ;  /* 0x000000ffff297224 */ /* 0x000fe400078e001d */
[----:B------:R-:W-:Y:S01]  /*33e0*/  IMAD.MOV.U32 R48, RZ, RZ, R28 ;  /* 0x000000ffff307224 */ /* 0x000fe200078e001c */
[----:B------:R-:W-:-:S12]  /*33f0*/  LDSM.16.M88.4 R108, [R125+UR7+0x9e00] ;  /* 0x009e00077d6c783b */ /* 0x000fd80008000200 */
        /* <DEDUP_REMOVED lines=12> */
[----:B------:R-:W-:Y:S02]  /*34c0*/  F2FP.F16.E4M3.UNPACK_B R4, R72.H1 ;  /* 0x00000048ff04723e */ /* 0x000fe400030006ff */
[----:B------:R-:W-:-:S06]  /*34d0*/  F2FP.F16.E4M3.UNPACK_B R5, R73.H1 ;  /* 0x00000049ff05723e */ /* 0x000fcc00030006ff */
[----:B------:R-:W-:Y:S01]  /*34e0*/  IMAD.MOV.U32 R25, RZ, RZ, R88 ;  /* 0x000000ffff197224 */ /* 0x000fe200078e0058 */
[----:B------:R-:W-:Y:S01]  /*34f0*/  HMMA.16816.F32 R100, R104, R4, R100 ;  /* 0x000000046864723c */ /* 0x000fe20000001864 */
[----:B------:R-:W-:Y:S02]  /*3500*/  IMAD.MOV.U32 R24, RZ, RZ, R89 ;  /* 0x000000ffff187224 */ /* 0x000fe400078e0059 */
[----:B0-----:R-:W-:Y:S02]  /*3510*/  IMAD.MOV.U32 R3, RZ, RZ, R90 ;  /* 0x000000ffff037224 */ /* 0x001fe400078e005a */
[----:B------:R-:W-:Y:S02]  /*3520*/  IMAD.MOV.U32 R2, RZ, RZ, R91 ;  /* 0x000000ffff027224 */ /* 0x000fe400078e005b */
[----:B------:R-:W0:Y:S01]  /*3530*/  LDSM.16.M88.4 R88, [R125+UR7+0x9800] ;  /* 0x009800077d58783b */ /* 0x000e220008000200 */
[----:B------:R-:W-:Y:S02]  /*3540*/  F2FP.F16.E4M3.UNPACK_B R4, R80.H1 ;  /* 0x00000050ff04723e */ /* 0x000fe400030006ff */
[----:B------:R-:W-:-:S09]  /*3550*/  F2FP.F16.E4M3.UNPACK_B R5, R81.H1 ;  /* 0x00000051ff05723e */ /* 0x000fd200030006ff */
        /* <DEDUP_REMOVED lines=9> */
[----:B------:R-:W-:Y:S01]  /*35f0*/  IMAD.MOV.U32 R104, RZ, RZ, R8 ;  /* 0x000000ffff687224 */ /* 0x000fe200078e0008 */
[----:B------:R-:W-:Y:S01]  /*3600*/  LDSM.16.MT88.4 R100, [R112+0x6000] ;  /* 0x006000007064783b */ /* 0x000fe20000004200 */
[----:B------:R-:W-:Y:S02]  /*3610*/  IMAD.MOV.U32 R105, RZ, RZ, R10 ;  /* 0x000000ffff697224 */ /* 0x000fe400078e000a */
[----:B------:R-:W-:Y:S01]  /*3620*/  IMAD.MOV.U32 R106, RZ, RZ, R12 ;  /* 0x000000ffff6a7224 */ /* 0x000fe200078e000c */
[----:B0-----:R-:W-:Y:S01]  /*3630*/  F2FP.F16.E4M3.UNPACK_B R4, R88 ;  /* 0x00000058ff04723e */ /* 0x001fe200020006ff */
[----:B------:R-:W-:Y:S01]  /*3640*/  IMAD.MOV.U32 R107, RZ, RZ, R14 ;  /* 0x000000ffff6b7224 */ /* 0x000fe200078e000e */
[----:B------:R-:W-:-:S07]  /*3650*/  F2FP.F16.E4M3.UNPACK_B R5, R89 ;  /* 0x00000059ff05723e */ /* 0x000fce00020006ff */
[----:B------:R-:W-:Y:S04]  /*3660*/  HMMA.16816.F32 R104, R104, R4, RZ ;  /* 0x000000046868723c */ /* 0x000fe800000018ff */
[----:B------:R-:W-:Y:S02]  /*3670*/  IMAD.MOV.U32 R33, RZ, RZ, R96 ;  /* 0x000000ffff217224 */ /* 0x000fe400078e0060 */
[----:B------:R-:W-:Y:S02]  /*3680*/  IMAD.MOV.U32 R32, RZ, RZ, R97 ;  /* 0x000000ffff207224 */ /* 0x000fe400078e0061 */
[----:B------:R-:W-:Y:S02]  /*3690*/  IMAD.MOV.U32 R29, RZ, RZ, R98 ;  /* 0x000000ffff1d7224 */ /* 0x000fe400078e0062 */
[----:B------:R-:W-:-:S02]  /*36a0*/  IMAD.MOV.U32 R28, RZ, RZ, R99 ;  /* 0x000000ffff1c7224 */ /* 0x000fc400078e0063 */
[----:B------:R0:W1:Y:S01]  /*36b0*/  LDSM.16.MT88.4 R96, [R112+0x4000] ;  /* 0x004000007060783b */ /* 0x0000620000004200 */
[----:B------:R-:W-:Y:S01]  /*36c0*/  IMAD.MOV.U32 R37, RZ, RZ, R115 ;  /* 0x000000ffff257224 */ /* 0x000fe200078e0073 */
[----:B------:R-:W-:Y:S01]  /*36d0*/  F2FP.F16.E4M3.UNPACK_B R4, R88.H1 ;  /* 0x00000058ff04723e */ /* 0x000fe200030006ff */
[----:B------:R-:W-:Y:S01]  /*36e0*/  IMAD.MOV.U32 R36, RZ, RZ, R114 ;  /* 0x000000ffff247224 */ /* 0x000fe200078e0072 */
[----:B------:R-:W-:Y:S01]  /*36f0*/  F2FP.F16.E4M3.UNPACK_B R5, R89.H1 ;  /* 0x00000059ff05723e */ /* 0x000fe200030006ff */
[----:B------:R-:W-:Y:S02]  /*3700*/  IMAD.MOV.U32 R40, RZ, RZ, R113 ;  /* 0x000000ffff287224 */ /* 0x000fe400078e0071 */
[----:B------:R-:W-:Y:S02]  /*3710*/  IMAD.MOV.U32 R113, RZ, RZ, R11 ;  /* 0x000000ffff717224 */ /* 0x000fe400078e000b */
[----:B0-----:R-:W-:Y:S02]  /*3720*/  IMAD.MOV.U32 R112, RZ, RZ, R9 ;  /* 0x000000ffff707224 */ /* 0x001fe400078e0009 */
[----:B------:R-:W-:-:S02]  /*3730*/  IMAD.MOV.U32 R114, RZ, RZ, R13 ;  /* 0x000000ffff727224 */ /* 0x000fc400078e000d */
[----:B------:R-:W-:-:S07]  /*3740*/  IMAD.MOV.U32 R115, RZ, RZ, R15 ;  /* 0x000000ffff737224 */ /* 0x000fce00078e000f */
[----:B------:R-:W-:Y:S01]  /*3750*/  HMMA.16816.F32 R104, R112, R4, R104 ;  /* 0x000000047068723c */ /* 0x000fe20000001868 */
[----:B------:R0:W-:Y:S01]  /*3760*/  STL [R1+0x260], R90 ;  /* 0x0002605a01007387 */ /* 0x0001e20000100800 */
[----:B------:R-:W-:-:S03]  /*3770*/  F2FP.F16.E4M3.UNPACK_B R4, R58 ;  /* 0x0000003aff04723e */ /* 0x000fc600020006ff */
[----:B------:R2:W-:Y:S01]  /*3780*/  STL [R1+0x25c], R91 ;  /* 0x00025c5b01007387 */ /* 0x0005e20000100800 */
[----:B------:R-:W-:-:S03]  /*3790*/  F2FP.F16.E4M3.UNPACK_B R5, R59 ;  /* 0x0000003bff05723e */ /* 0x000fc600020006ff */
[----:B------:R-:W-:Y:S01]  /*37a0*/  STL [R1+0x230], R125 ;  /* 0x0002307d01007387 */ /* 0x000fe20000100800 */
[----:B------:R-:W-:Y:S02]  /*37b0*/  IMAD.MOV.U32 R49, RZ, RZ, R41 ;  /* 0x000000ffff317224 */ /* 0x000fe400078e0029 */
[----:B------:R-:W-:-:S07]  /*37c0*/  IMAD.MOV.U32 R80, RZ, RZ, R40 ;  /* 0x000000ffff507224 */ /* 0x000fce00078e0028 */
[----:B0-----:R-:W-:Y:S01]  /*37d0*/  IMAD.MOV.U32 R90, RZ, RZ, R104 ;  /* 0x000000ffff5a7224 */ /* 0x001fe200078e0068 */
[----:B------:R0:W-:Y:S01]  /*37e0*/  STL.64 [R1+0x70], R106 ;  /* 0x0000706a01007387 */ /* 0x0001e20000100a00 */
[----:B--2---:R-:W-:Y:S02]  /*37f0*/  IMAD.MOV.U32 R91, RZ, RZ, R105 ;  /* 0x000000ffff5b7224 */ /* 0x004fe400078e0069 */
[----:B-1----:R-:W-:Y:S02]  /*3800*/  IMAD.MOV.U32 R104, RZ, RZ, R96 ;  /* 0x000000ffff687224 */ /* 0x002fe400078e0060 */
[----:B------:R-:W-:Y:S02]  /*3810*/  IMAD.MOV.U32 R105, RZ, RZ, R98 ;  /* 0x000000ffff697224 */ /* 0x000fe400078e0062 */
[----:B0-----:R-:W-:Y:S02]  /*3820*/  IMAD.MOV.U32 R106, RZ, RZ, R100 ;  /* 0x000000ffff6a7224 */ /* 0x001fe400078e0064 */
[----:B------:R-:W-:-:S02]  /*3830*/  IMAD.MOV.U32 R107, RZ, RZ, R102 ;  /* 0x000000ffff6b7224 */ /* 0x000fc400078e0066 */
[----:B------:R-:W-:Y:S02]  /*3840*/  IMAD.MOV.U32 R73, RZ, RZ, R37 ;  /* 0x000000ffff497224 */ /* 0x000fe400078e0025 */
[----:B------:R-:W-:Y:S02]  /*3850*/  IMAD.MOV.U32 R72, RZ, RZ, R36 ;  /* 0x000000ffff487224 */ /* 0x000fe400078e0024 */
[----:B------:R-:W-:Y:S01]  /*3860*/  IMAD.MOV.U32 R37, RZ, RZ, R119 ;  /* 0x000000ffff257224 */ /* 0x000fe200078e0077 */
[----:B------:R-:W-:Y:S01]  /*3870*/  HMMA.16816.F32 R92, R104, R4, R92 ;  /* 0x00000004685c723c */ /* 0x000fe2000000185c */
[----:B------:R-:W-:Y:S01]  /*3880*/  IMAD.MOV.U32 R36, RZ, RZ, R118 ;  /* 0x000000ffff247224 */ /* 0x000fe200078e0076 */
[----:B------:R-:W-:Y:S01]  /*3890*/  F2FP.F16.E4M3.UNPACK_B R4, R108 ;  /* 0x0000006cff04723e */ /* 0x000fe200020006ff */
[----:B------:R-:W-:Y:S01]  /*38a0*/  IMAD.MOV.U32 R41, RZ, RZ, R117 ;  /* 0x000000ffff297224 */ /* 0x000fe200078e0075 */
[----:B------:R-:W-:Y:S01]  /*38b0*/  F2FP.F16.E4M3.UNPACK_B R5, R109 ;  /* 0x0000006dff05723e */ /* 0x000fe200020006ff */
[----:B------:R-:W-:-:S02]  /*38c0*/  IMAD.MOV.U32 R40, RZ, RZ, R116 ;  /* 0x000000ffff287224 */ /* 0x000fc400078e0074 */
[----:B------:R-:W-:Y:S02]  /*38d0*/  IMAD.MOV.U32 R116, RZ, RZ, R8 ;  /* 0x000000ffff747224 */ /* 0x000fe400078e0008 */
[----:B------:R-:W-:Y:S02]  /*38e0*/  IMAD.MOV.U32 R117, RZ, RZ, R10 ;  /* 0x000000ffff757224 */ /* 0x000fe400078e000a */
[----:B------:R-:W-:Y:S02]  /*38f0*/  IMAD.MOV.U32 R118, RZ, RZ, R12 ;  /* 0x000000ffff767224 */ /* 0x000fe400078e000c */
[----:B------:R-:W-:-:S07]  /*3900*/  IMAD.MOV.U32 R119, RZ, RZ, R14 ;  /* 0x000000ffff777224 */ /* 0x000fce00078e000e */
[----:B------:R-:W-:Y:S01]  /*3910*/  HMMA.16816.F32 R116, R116, R4, RZ ;  /* 0x000000047474723c */ /* 0x000fe200000018ff */
[----:B------:R-:W-:Y:S01]  /*3920*/  IMAD.MOV.U32 R8, RZ, RZ, R9 ;  /* 0x000000ffff087224 */ /* 0x000fe200078e0009 */
[----:B------:R-:W-:Y:S01]  /*3930*/  F2FP.F16.E4M3.UNPACK_B R4, R108.H1 ;  /* 0x0000006cff04723e */ /* 0x000fe200030006ff */
[----:B------:R-:W-:Y:S01]  /*3940*/  IMAD.MOV.U32 R9, RZ, RZ, R11 ;  /* 0x000000ffff097224 */ /* 0x000fe200078e000b */
[----:B------:R-:W-:Y:S01]  /*3950*/  F2FP.F16.E4M3.UNPACK_B R5, R109.H1 ;  /* 0x0000006dff05723e */ /* 0x000fe200030006ff */
[----:B------:R-:W-:Y:S02]  /*3960*/  IMAD.MOV.U32 R10, RZ, RZ, R13 ;  /* 0x000000ffff0a7224 */ /* 0x000fe400078e000d */
[----:B------:R-:W-:-:S13]  /*3970*/  IMAD.MOV.U32 R11, RZ, RZ, R15 ;  /* 0x000000ffff0b7224 */ /* 0x000fda00078e000f */
[----:B------:R-:W-:Y:S01]  /*3980*/  HMMA.16816.F32 R116, R8, R4, R116 ;  /* 0x000000040874723c */ /* 0x000fe20000001874 */
[----:B------:R-:W-:Y:S01]  /*3990*/  F2FP.F16.E4M3.UNPACK_B R4, R58.H1 ;  /* 0x0000003aff04723e */ /* 0x000fe200030006ff */
[----:B------:R-:W-:Y:S01]  /*39a0*/  IMAD.MOV.U32 R8, RZ, RZ, R97 ;  /* 0x000000ffff087224 */ /* 0x000fe200078e0061 */
[----:B------:R-:W-:Y:S01]  /*39b0*/  F2FP.F16.E4M3.UNPACK_B R5, R59.H1 ;  /* 0x0000003bff05723e */ /* 0x000fe200030006ff */
[----:B------:R-:W-:Y:S02]  /*39c0*/  IMAD.MOV.U32 R9, RZ, RZ, R99 ;  /* 0x000000ffff097224 */ /* 0x000fe400078e0063 */
[----:B------:R-:W-:Y:S02]  /*39d0*/  IMAD.MOV.U32 R10, RZ, RZ, R101 ;  /* 0x000000ffff0a7224 */ /* 0x000fe400078e0065 */
[----:B------:R-:W-:-:S07]  /*39e0*/  IMAD.MOV.U32 R11, RZ, RZ, R103 ;  /* 0x000000ffff0b7224 */ /* 0x000fce00078e0067 */
[----:B------:R-:W-:Y:S01]  /*39f0*/  HMMA.16816.F32 R112, R8, R4, R92 ;  /* 0x000000040870723c */ /* 0x000fe2000000185c */
[----:B------:R-:W-:Y:S01]  /*3a00*/  F2FP.F16.E4M3.UNPACK_B R4, R6 ;  /* 0x00000006ff04723e */ /* 0x000fe200020006ff */
[----:B------:R-:W-:Y:S01]  /*3a10*/  IMAD.MOV.U32 R8, RZ, RZ, R96 ;  /* 0x000000ffff087224 */ /* 0x000fe200078e0060 */
[----:B------:R-:W-:Y:S01]  /*3a20*/  F2FP.F16.E4M3.UNPACK_B R5, R7 ;  /* 0x00000007ff05723e */ /* 0x000fe200020006ff */
[----:B------:R-:W-:Y:S02]  /*3a30*/  IMAD.MOV.U32 R9, RZ, RZ, R98 ;  /* 0x000000ffff097224 */ /* 0x000fe400078e0062 */
[----:B------:R-:W-:Y:S02]  /*3a40*/  IMAD.MOV.U32 R10, RZ, RZ, R100 ;  /* 0x000000ffff0a7224 */ /* 0x000fe400078e0064 */
[----:B------:R-:W-:Y:S02]  /*3a50*/  IMAD.MOV.U32 R11, RZ, RZ, R102 ;  /* 0x000000ffff0b7224 */ /* 0x000fe400078e0066 */
[----:B------:R-:W-:-:S09]  /*3a60*/  IMAD.MOV.U32 R81, RZ, RZ, R124 ;  /* 0x000000ffff517224 */ /* 0x000fd200078e007c */
[----:B------:R-:W-:Y:S02]  /*3a70*/  IMAD.MOV.U32 R108, RZ, RZ, R112 ;  /* 0x000000ffff6c7224 */ /* 0x000fe400078e0070 */
[----:B------:R-:W-:Y:S02]  /*3a80*/  IMAD.MOV.U32 R124, RZ, RZ, R113 ;  /* 0x000000ffff7c7224 */ /* 0x000fe400078e0071 */
[----:B------:R-:W-:Y:S02]  /*3a90*/  IMAD.MOV.U32 R89, RZ, RZ, R114 ;  /* 0x000000ffff597224 */ /* 0x000fe400078e0072 */
[----:B------:R-:W-:Y:S02]  /*3aa0*/  IMAD.MOV.U32 R88, RZ, RZ, R115 ;  /* 0x000000ffff587224 */ /* 0x000fe400078e0073 */
[----:B------:R-:W-:Y:S01]  /*3ab0*/  HMMA.16816.F32 R112, R8, R4, R60 ;  /* 0x000000040870723c */ /* 0x000fe2000000183c */
[----:B------:R-:W-:Y:S02]  /*3ac0*/  F2FP.F16.E4M3.UNPACK_B R4, R18 ;  /* 0x00000012ff04723e */ /* 0x000fe400020006ff */
[----:B------:R-:W-:Y:S01]  /*3ad0*/  F2FP.F16.E4M3.UNPACK_B R5, R19 ;  /* 0x00000013ff05723e */ /* 0x000fe200020006ff */
[----:B------:R-:W-:-:S06]  /*3ae0*/  IMAD.MOV.U32 R104, RZ, RZ, R49 ;  /* 0x000000ffff687224 */ /* 0x000fcc00078e0031 */
[----:B------:R-:W-:Y:S01]  /*3af0*/  HMMA.16816.F32 R64, R8, R4, R64 ;  /* 0x000000040840723c */ /* 0x000fe20000001840 */
[----:B------:R-:W-:Y:S02]  /*3b00*/  F2FP.F16.E4M3.UNPACK_B R4, R22 ;  /* 0x00000016ff04723e */ /* 0x000fe400020006ff */
[----:B------:R-:W-:Y:S01]  /*3b10*/  F2FP.F16.E4M3.UNPACK_B R5, R23 ;  /* 0x00000017ff05723e */ /* 0x000fe200020006ff */
[----:B------:R-:W-:Y:S02]  /*3b20*/  IMAD.MOV.U32 R105, RZ, RZ, R48 ;  /* 0x000000ffff697224 */ /* 0x000fe400078e0030 */
[----:B------:R-:W-:Y:S02]  /*3b30*/  IMAD.MOV.U32 R106, RZ, RZ, R123 ;  /* 0x000000ffff6a7224 */ /* 0x000fe400078e007b */
[----:B------:R-:W-:Y:S02]  /*3b40*/  IMAD.MOV.U32 R107, RZ, RZ, R122 ;  /* 0x000000ffff6b7224 */ /* 0x000fe400078e007a */
[----:B------:R-:W-:-:S02]  /*3b50*/  IMAD.MOV.U32 R48, RZ, RZ, R121 ;  /* 0x000000ffff307224 */ /* 0x000fc400078e0079 */
[----:B------:R-:W-:Y:S02]  /*3b60*/  IMAD.MOV.U32 R49, RZ, RZ, R120 ;  /* 0x000000ffff317224 */ /* 0x000fe400078e0078 */
[----:B------:R-:W-:Y:S01]  /*3b70*/  HMMA.16816.F32 R120, R8, R4, R68 ;  /* 0x000000040878723c */ /* 0x000fe20000001844 */
[----:B------:R-:W-:Y:S01]  /*3b80*/  IMAD.MOV.U32 R12, RZ, RZ, R81 ;  /* 0x000000ffff0c7224 */ /* 0x000fe200078e0051 */
[----:B------:R-:W-:Y:S01]  /*3b90*/  F2FP.F16.E4M3.UNPACK_B R4, R26 ;  /* 0x0000001aff04723e */ /* 0x000fe200020006ff */
[----:B------:R-:W-:Y:S01]  /*3ba0*/  IMAD.MOV.U32 R13, RZ, RZ, R80 ;  /* 0x000000ffff0d7224 */ /* 0x000fe200078e0050 */
[----:B------:R-:W-:Y:S01]  /*3bb0*/  F2FP.F16.E4M3.UNPACK_B R5, R27 ;  /* 0x0000001bff05723e */ /* 0x000fe200020006ff */
        /* <DEDUP_REMOVED lines=8> */
[----:B------:R-:W-:-:S07]  /*3c40*/  IMAD.MOV.U32 R15, RZ, RZ, R102 ;  /* 0x000000ffff0f7224 */ /* 0x000fce00078e0066 */
[C---:B------:R-:W-:Y:S01]  /*3c50*/  HMMA.16816.F32 R76, R12.reuse, R4, R76 ;  /* 0x000000040c4c723c */ /* 0x040fe2000000184c */
[----:B------:R-:W-:Y:S02]  /*3c60*/  F2FP.F16.E4M3.UNPACK_B R4, R38 ;  /* 0x00000026ff04723e */ /* 0x000fe400020006ff */
[----:B------:R-:W-:Y:S01]  /*3c70*/  F2FP.F16.E4M3.UNPACK_B R5, R39 ;  /* 0x00000027ff05723e */ /* 0x000fe200020006ff */
[----:B------:R-:W-:Y:S02]  /*3c80*/  IMAD.MOV.U32 R92, RZ, RZ, R57 ;  /* 0x000000ffff5c7224 */ /* 0x000fe400078e0039 */
[----:B------:R-:W-:Y:S02]  /*3c90*/  IMAD.MOV.U32 R93, RZ, RZ, R56 ;  /* 0x000000ffff5d7224 */ /* 0x000fe400078e0038 */
[----:B------:R-:W-:Y:S02]  /*3ca0*/  IMAD.MOV.U32 R56, RZ, RZ, R96 ;  /* 0x000000ffff387224 */ /* 0x000fe400078e0060 */
[----:B------:R-:W-:Y:S01]  /*3cb0*/  HMMA.16816.F32 R12, R12, R4, R104 ;  /* 0x000000040c0c723c */ /* 0x000fe20000001868 */
[----:B------:R-:W-:Y:S01]  /*3cc0*/  F2FP.F16.E4M3.UNPACK_B R4, R42 ;  /* 0x0000002aff04723e */ /* 0x000fe200020006ff */
[----:B------:R-:W-:Y:S01]  /*3cd0*/  IMAD.MOV.U32 R57, RZ, RZ, R98 ;  /* 0x000000ffff397224 */ /* 0x000fe200078e0062 */
[----:B------:R-:W-:Y:S01]  /*3ce0*/  F2FP.F16.E4M3.UNPACK_B R5, R43 ;  /* 0x0000002bff05723e */ /* 0x000fe200020006ff */
[----:B------:R-:W-:-:S02]  /*3cf0*/  IMAD.MOV.U32 R58, RZ, RZ, R100 ;  /* 0x000000ffff3a7224 */ /* 0x000fc400078e0064 */
[----:B------:R-:W-:Y:S02]  /*3d00*/  IMAD.MOV.U32 R59, RZ, RZ, R102 ;  /* 0x000000ffff3b7224 */ /* 0x000fe400078e0066 */
[----:B------:R-:W-:Y:S02]  /*3d10*/  IMAD.MOV.U32 R60, RZ, RZ, R49 ;  /* 0x000000ffff3c7224 */ /* 0x000fe400078e0031 */
[----:B------:R-:W-:Y:S02]  /*3d20*/  IMAD.MOV.U32 R61, RZ, RZ, R48 ;  /* 0x000000ffff3d7224 */ /* 0x000fe400078e0030 */
[----:B------:R-:W-:Y:S01]  /*3d30*/  IMAD.MOV.U32 R62, RZ, RZ, R45 ;  /* 0x000000ffff3e7224 */ /* 0x000fe200078e002d */
[----:B------:R-:W-:Y:S01]  /*3d40*/  HMMA.16816.F32 R84, R56, R4, R84 ;  /* 0x000000043854723c */ /* 0x000fe20000001854 */
[----:B------:R-:W-:Y:S01]  /*3d50*/  IMAD.MOV.U32 R63, RZ, RZ, R44 ;  /* 0x000000ffff3f7224 */ /* 0x000fe200078e002c */
[----:B------:R-:W-:Y:S02]  /*3d60*/  F2FP.F16.E4M3.UNPACK_B R4, R46 ;  /* 0x0000002eff04723e */ /* 0x000fe400020006ff */
[----:B------:R-:W-:Y:S01]  /*3d70*/  F2FP.F16.E4M3.UNPACK_B R5, R47 ;  /* 0x0000002fff05723e */ /* 0x000fe200020006ff */
[----:B------:R-:W-:-:S02]  /*3d80*/  IMAD.MOV.U32 R94, RZ, RZ, R53 ;  /* 0x000000ffff5e7224 */ /* 0x000fc400078e0035 */
[----:B------:R-:W-:-:S04]  /*3d90*/  IMAD.MOV.U32 R95, RZ, RZ, R52 ;  /* 0x000000ffff5f7224 */ /* 0x000fc800078e0034 */
[C---:B------:R-:W-:Y:S01]  /*3da0*/  HMMA.16816.F32 R60, R56.reuse, R4, R60 ;  /* 0x00000004383c723c */ /* 0x040fe2000000183c */
[----:B------:R-:W-:Y:S02]  /*3db0*/  F2FP.F16.E4M3.UNPACK_B R4, R74 ;  /* 0x0000004aff04723e */ /* 0x000fe400020006ff */
[----:B------:R-:W-:Y:S01]  /*3dc0*/  F2FP.F16.E4M3.UNPACK_B R5, R75 ;  /* 0x0000004bff05723e */ /* 0x000fe200020006ff */
[----:B------:R-:W-:Y:S02]  /*3dd0*/  IMAD.MOV.U32 R68, RZ, RZ, R41 ;  /* 0x000000ffff447224 */ /* 0x000fe400078e0029 */
[----:B------:R-:W-:Y:S02]  /*3de0*/  IMAD.MOV.U32 R69, RZ, RZ, R40 ;  /* 0x000000ffff457224 */ /* 0x000fe400078e0028 */
[----:B------:R-:W-:Y:S02]  /*3df0*/  IMAD.MOV.U32 R70, RZ, RZ, R37 ;  /* 0x000000ffff467224 */ /* 0x000fe400078e0025 */
[----:B------:R-:W-:Y:S01]  /*3e00*/  HMMA.16816.F32 R92, R56, R4, R92 ;  /* 0x00000004385c723c */ /* 0x000fe2000000185c */
[----:B------:R-:W-:Y:S01]  /*3e10*/  IMAD.MOV.U32 R71, RZ, RZ, R36 ;  /* 0x000000ffff477224 */ /* 0x000fe200078e0024 */
[----:B------:R-:W-:-:S02]  /*3e20*/  F2FP.F16.E4M3.UNPACK_B R4, R30 ;  /* 0x0000001eff04723e */ /* 0x000fc400020006ff */
[----:B------:R-:W-:Y:S01]  /*3e30*/  F2FP.F16.E4M3.UNPACK_B R5, R31 ;  /* 0x0000001fff05723e */ /* 0x000fe200020006ff */
[----:B------:R-:W-:Y:S02]  /*3e40*/  IMAD.MOV.U32 R104, RZ, RZ, R33 ;  /* 0x000000ffff687224 */ /* 0x000fe400078e0021 */
[----:B------:R-:W-:Y:S02]  /*3e50*/  IMAD.MOV.U32 R105, RZ, RZ, R32 ;  /* 0x000000ffff697224 */ /* 0x000fe400078e0020 */
[----:B------:R-:W-:Y:S02]  /*3e60*/  IMAD.MOV.U32 R106, RZ, RZ, R29 ;  /* 0x000000ffff6a7224 */ /* 0x000fe400078e001d */
[C---:B------:R-:W-:Y:S01]  /*3e70*/  HMMA.16816.F32 R68, R56.reuse, R4, R68 ;  /* 0x000000043844723c */ /* 0x040fe20000001844 */
[----:B------:R-:W-:Y:S01]  /*3e80*/  IMAD.MOV.U32 R107, RZ, RZ, R28 ;  /* 0x000000ffff6b7224 */ /* 0x000fe200078e001c */
[----:B------:R-:W-:Y:S02]  /*3e90*/  F2FP.F16.E4M3.UNPACK_B R4, R82 ;  /* 0x00000052ff04723e */ /* 0x000fe400020006ff */
[----:B------:R-:W-:Y:S01]  /*3ea0*/  F2FP.F16.E4M3.UNPACK_B R5, R83 ;  /* 0x00000053ff05723e */ /* 0x000fe200020006ff */
[----:B------:R0:W-:Y:S06]  /*3eb0*/  STL [R1+0x254], R38 ;  /* 0x0002542601007387 */ /* 0x0001ec0000100800 */
[----:B------:R-:W-:Y:S01]  /*3ec0*/  HMMA.16816.F32 R56, R56, R4, R104 ;  /* 0x000000043838723c */ /* 0x000fe20000001868 */
[----:B------:R-:W-:Y:S01]  /*3ed0*/  F2FP.F16.E4M3.UNPACK_B R4, R110 ;  /* 0x0000006eff04723e */ /* 0x000fe200020006ff */
[----:B------:R-:W-:Y:S01]  /*3ee0*/  IMAD.MOV.U32 R104, RZ, RZ, R96 ;  /* 0x000000ffff687224 */ /* 0x000fe200078e0060 */
[----:B------:R-:W-:Y:S01]  /*3ef0*/  F2FP.F16.E4M3.UNPACK_B R5, R111 ;  /* 0x0000006fff05723e */ /* 0x000fe200020006ff */
[----:B------:R-:W-:-:S02]  /*3f00*/  IMAD.MOV.U32 R105, RZ, RZ, R98 ;  /* 0x000000ffff697224 */ /* 0x000fc400078e0062 */
[----:B------:R-:W-:Y:S02]  /*3f10*/  IMAD.MOV.U32 R106, RZ, RZ, R100 ;  /* 0x000000ffff6a7224 */ /* 0x000fe400078e0064 */
[----:B------:R-:W-:Y:S01]  /*3f20*/  IMAD.MOV.U32 R107, RZ, RZ, R102 ;  /* 0x000000ffff6b7224 */ /* 0x000fe200078e0066 */
[----:B------:R1:W-:Y:S01]  /*3f30*/  STL [R1+0x258], R39 ;  /* 0x0002582701007387 */ /* 0x0003e20000100800 */
[----:B0-----:R-:W-:Y:S01]  /*3f40*/  IMAD.MOV.U32 R38, RZ, RZ, R17 ;  /* 0x000000ffff267224 */ /* 0x001fe200078e0011 */
[----:B------:R-:W-:Y:S01]  /*3f50*/  F2FP.F16.E4M3.UNPACK_B R17, R7.H1 ;  /* 0x00000007ff11723e */ /* 0x000fe200030006ff */
[----:B------:R-:W-:Y:S01]  /*3f60*/  IMAD.MOV.U32 R7, RZ, RZ, R103 ;  /* 0x000000ffff077224 */ /* 0x000fe200078e0067 */
[----:B------:R-:W-:Y:S02]  /*3f70*/  F2FP.F16.E4M3.UNPACK_B R18, R18.H1 ;  /* 0x00000012ff12723e */ /* 0x000fe400030006ff */
[----:B------:R-:W-:Y:S01]  /*3f80*/  HMMA.16816.F32 R104, R104, R4, R116 ;  /* 0x000000046868723c */ /* 0x000fe20000001874 */
[----:B------:R-:W-:Y:S01]  /*3f90*/  IMAD.MOV.U32 R4, RZ, RZ, R97 ;  /* 0x000000ffff047224 */ /* 0x000fe200078e0061 */
[----:B------:R-:W-:Y:S01]  /*3fa0*/  F2FP.F16.E4M3.UNPACK_B R19, R19.H1 ;  /* 0x00000013ff13723e */ /* 0x000fe200030006ff */
[----:B-1----:R-:W-:Y:S01]  /*3fb0*/  IMAD.MOV.U32 R39, RZ, RZ, R16 ;  /* 0x000000ffff277224 */ /* 0x002fe200078e0010 */
[----:B------:R-:W-:Y:S01]  /*3fc0*/  F2FP.F16.E4M3.UNPACK_B R16, R6.H1 ;  /* 0x00000006ff10723e */ /* 0x000fe200030006ff */
[----:B------:R-:W-:-:S02]  /*3fd0*/  IMAD.MOV.U32 R5, RZ, RZ, R99 ;  /* 0x000000ffff057224 */ /* 0x000fc400078e0063 */
[----:B------:R-:W-:Y:S02]  /*3fe0*/  IMAD.MOV.U32 R6, RZ, RZ, R101 ;  /* 0x000000ffff067224 */ /* 0x000fe400078e0065 */
[----:B------:R-:W-:Y:S02]  /*3ff0*/  IMAD.MOV.U32 R36, RZ, RZ, R21 ;  /* 0x000000ffff247224 */ /* 0x000fe400078e0015 */
[----:B------:R-:W-:-:S03]  /*4000*/  IMAD.MOV.U32 R37, RZ, RZ, R20 ;  /* 0x000000ffff257224 */ /* 0x000fc600078e0014 */
[----:B------:R-:W-:Y:S01]  /*4010*/  HMMA.16816.F32 R112, R4, R16, R112 ;  /* 0x000000100470723c */ /* 0x000fe20000001870 */
[----:B------:R-:W-:Y:S02]  /*4020*/  F2FP.F16.E4M3.UNPACK_B R16, R50 ;  /* 0x00000032ff10723e */ /* 0x000fe400020006ff */
[----:B------:R-:W-:-:S05]  /*4030*/  F2FP.F16.E4M3.UNPACK_B R17, R51 ;  /* 0x00000033ff11723e */ /* 0x000fca00020006ff */
[----:B------:R-:W-:Y:S01]  /*4040*/  HMMA.16816.F32 R64, R4, R18, R64 ;  /* 0x000000120440723c */ /* 0x000fe20000001840 */
[----:B------:R-:W-:Y:S02]  /*4050*/  IMAD.MOV.U32 R4, RZ, RZ, R96 ;  /* 0x000000ffff047224 */ /* 0x000fe400078e0060 */
[----:B------:R-:W-:Y:S02]  /*4060*/  IMAD.MOV.U32 R5, RZ, RZ, R98 ;  /* 0x000000ffff057224 */ /* 0x000fe400078e0062 */
[----:B------:R-:W-:Y:S02]  /*4070*/  IMAD.MOV.U32 R6, RZ, RZ, R100 ;  /* 0x000000ffff067224 */ /* 0x000fe400078e0064 */
[----:B------:R-:W-:Y:S01]  /*4080*/  IMAD.MOV.U32 R7, RZ, RZ, R102 ;  /* 0x000000ffff077224 */ /* 0x000fe200078e0066 */
[----:B------:R0:W-:Y:S04]  /*4090*/  STL [R1+0x250], R15 ;  /* 0x0002500f01007387 */ /* 0x0001e80000100800 */
[----:B------:R-:W2:Y:S02]  /*40a0*/  LDL R32, [R1+0x1c0] ;  /* 0x0001c00001207983 */ /* 0x000ea40000100800 */
[----:B------:R-:W-:Y:S01]  /*40b0*/  HMMA.16816.F32 R4, R4, R16, R36 ;  /* 0x000000100404723c */ /* 0x000fe20000001824 */
[----:B------:R-:W-:Y:S01]  /*40c0*/  IMAD.MOV.U32 R39, RZ, RZ, R2 ;  /* 0x000000ffff277224 */ /* 0x000fe200078e0002 */
[----:B------:R-:W3:Y:S04]  /*40d0*/  LDL R29, [R1+0x1b0] ;  /* 0x0001b000011d7983 */ /* 0x000ee80000100800 */
[----:B------:R-:W4:Y:S04]  /*40e0*/  LDL R2, [R1+0x1bc] ;  /* 0x0001bc0001027983 */ /* 0x000f280000100800 */
[----:B0-----:R-:W3:Y:S01]  /*40f0*/  LDL R15, [R1+0x1ac] ;  /* 0x0001ac00010f7983 */ /* 0x001ee20000100800 */
[----:B------:R-:W-:-:S03]  /*4100*/  IMAD.MOV.U32 R38, RZ, RZ, R3 ;  /* 0x000000ffff267224 */ /* 0x000fc600078e0003 */
[----:B------:R-:W3:Y:S04]  /*4110*/  LDL R28, [R1+0x1b8] ;  /* 0x0001b800011c7983 */ /* 0x000ee80000100800 */
[----:B------:R-:W3:Y:S01]  /*4120*/  LDL R3, [R1+0x1b4] ;  /* 0x0001b40001037983 */ /* 0x000ee20000100800 */
[----:B------:R-:W-:Y:S01]  /*4130*/  IMAD.MOV.U32 R16, RZ, RZ, R97 ;  /* 0x000000ffff107224 */ /* 0x000fe200078e0061 */
[----:B------:R-:W-:Y:S01]  /*4140*/  F2FP.F16.E4M3.UNPACK_B R22, R22.H1 ;  /* 0x00000016ff16723e */ /* 0x000fe200030006ff */
[----:B------:R-:W-:Y:S01]  /*4150*/  IMAD.MOV.U32 R17, RZ, RZ, R99 ;  /* 0x000000ffff117224 */ /* 0x000fe200078e0063 */
[----:B------:R-:W-:Y:S01]  /*4160*/  F2FP.F16.E4M3.UNPACK_B R23, R23.H1 ;  /* 0x00000017ff17723e */ /* 0x000fe200030006ff */
[----:B------:R-:W-:Y:S01]  /*4170*/  IMAD.MOV.U32 R18, RZ, RZ, R101 ;  /* 0x000000ffff127224 */ /* 0x000fe200078e0065 */
[----:B------:R-:W-:Y:S01]  /*4180*/  USHF.R.S32.HI UR9, URZ, 0x1f, UR4 ;  /* 0x0000001fff097899 */ /* 0x000fe20008011404 */
[----:B------:R-:W-:Y:S01]  /*4190*/  IMAD.MOV.U32 R19, RZ, RZ, R103 ;  /* 0x000000ffff137224 */ /* 0x000fe200078e0067 */
[----:B------:R-:W-:Y:S01]  /*41a0*/  F2FP.F16.E4M3.UNPACK_B R20, R74.H1 ;  /* 0x0000004aff14723e */ /* 0x000fe200030006ff */
[----:B------:R-:W-:Y:S01]  /*41b0*/  IMAD.MOV.U32 R37, RZ, RZ, R24 ;  /* 0x000000ffff257224 */ /* 0x000fe200078e0018 */
[----:B------:R-:W-:Y:S01]  /*41c0*/  F2FP.F16.E4M3.UNPACK_B R21, R75.H1 ;  /* 0x0000004bff15723e */ /* 0x000fe200030006ff */
[----:B------:R-:W3:Y:S03]  /*41d0*/  LDL R49, [R1+0x1e0] ;  /* 0x0001e00001317983 */ /* 0x000ee60000100800 */
[C---:B------:R-:W-:Y:S01]  /*41e0*/  HMMA.16816.F32 R120, R16.reuse, R22, R120 ;  /* 0x000000161078723c */ /* 0x040fe20000001878 */
[----:B------:R-:W-:Y:S01]  /*41f0*/  F2FP.F16.E4M3.UNPACK_B R22, R30.H1 ;  /* 0x0000001eff16723e */ /* 0x000fe200030006ff */
[----:B------:R-:W0:Y:S01]  /*4200*/  S2R R24, SR_TID.X ;  /* 0x0000000000187919 */ /* 0x000e220000002100 */
[----:B------:R-:W-:Y:S01]  /*4210*/  F2FP.F16.E4M3.UNPACK_B R23, R31.H1 ;  /* 0x0000001fff17723e */ /* 0x000fe200030006ff */
[----:B------:R-:W-:Y:S01]  /*4220*/  IMAD.MOV.U32 R36, RZ, RZ, R25 ;  /* 0x000000ffff247224 */ /* 0x000fe200078e0019 */
[----:B------:R-:W-:Y:S01]  /*4230*/  LOP3.LUT R118, R0, 0x8, RZ, 0xfc, !PT ;  /* 0x0000000800767812 */ /* 0x000fe200078efcff */
[----:B------:R-:W3:Y:S02]  /*4240*/  LDL R75, [R1+0x1c4] ;  /* 0x0001c400014b7983 */ /* 0x000ee40000100800 */
[----:B------:R-:W-:Y:S01]  /*4250*/  HMMA.16816.F32 R92, R16, R20, R92 ;  /* 0x00000014105c723c */ /* 0x000fe2000000185c */
[----:B------:R-:W-:Y:S01]  /*4260*/  F2FP.F16.E4M3.UNPACK_B R20, R26.H1 ;  /* 0x0000001aff14723e */ /* 0x000fe200030006ff */
[----:B------:R-:W3:Y:S01]  /*4270*/  LDL R74, [R1+0x1cc] ;  /* 0x0001cc00014a7983 */ /* 0x000ee20000100800 */
[----:B------:R-:W-:-:S03]  /*4280*/  F2FP.F16.E4M3.UNPACK_B R21, R27.H1 ;  /* 0x0000001bff15723e */ /* 0x000fc600030006ff */
[----:B------:R-:W3:Y:S04]  /*4290*/  LDL R53, [R1+0x1d4] ;  /* 0x0001d40001357983 */ /* 0x000ee80000100800 */
[----:B------:R-:W-:Y:S01]  /*42a0*/  HMMA.16816.F32 R16, R16, R20, R8 ;  /* 0x000000141010723c */ /* 0x000fe20000001808 */
[----:B------:R-:W-:Y:S01]  /*42b0*/  IMAD.MOV.U32 R8, RZ, RZ, R97 ;  /* 0x000000ffff087224 */ /* 0x000fe200078e0061 */
[----:B------:R-:W3:Y:S04]  /*42c0*/  LDL R52, [R1+0x1e8] ;  /* 0x0001e80001347983 */ /* 0x000ee80000100800 */
[----:B------:R-:W3:Y:S04]  /*42d0*/  LDL R73, [R1+0x1dc] ;  /* 0x0001dc0001497983 */ /* 0x000ee80000100800 */
[----:B------:R-:W3:Y:S04]  /*42e0*/  LDL R72, [R1+0x1f0] ;  /* 0x0001f00001487983 */ /* 0x000ee80000100800 */
[----:B------:R-:W3:Y:S04]  /*42f0*/  LDL R81, [R1+0x200] ;  /* 0x0002000001517983 */ /* 0x000ee80000100800 */
[----:B------:R-:W3:Y:S01]  /*4300*/  LDL R80, [R1+0x21c] ;  /* 0x00021c0001507983 */ /* 0x000ee20000100800 */
[----:B--2---:R-:W-:-:S04]  /*4310*/  IADD3 R30, P6, PT, R32, UR4, RZ ;  /* 0x00000004201e7c10 */ /* 0x004fc8000ffde0ff */
[----:B----4-:R-:W-:Y:S02]  /*4320*/  IADD3.X R31, PT, PT, R2, UR9, RZ, P6, !PT ;  /* 0x00000009021f7c10 */ /* 0x010fe4000b7fe4ff */
[----:B------:R-:W2:Y:S01]  /*4330*/  LDL R2, [R1+0x1c8] ;  /* 0x0001c80001027983 */ /* 0x000ea20000100800 */
[----:B0-----:R-:W-:Y:S02]  /*4340*/  IMAD.SHL.U32 R33, R24, 0x2, RZ ;  /* 0x0000000218217824 */ /* 0x001fe400078e00ff */
[----:B------:R-:W-:Y:S02]  /*4350*/  IMAD.MOV.U32 R9, RZ, RZ, R99 ;  /* 0x000000ffff097224 */ /* 0x000fe400078e0063 */
[----:B------:R-:W-:Y:S02]  /*4360*/  IMAD.MOV.U32 R10, RZ, RZ, R101 ;  /* 0x000000ffff0a7224 */ /* 0x000fe400078e0065 */
[----:B------:R-:W-:Y:S01]  /*4370*/  IMAD.MOV.U32 R11, RZ, RZ, R103 ;  /* 0x000000ffff0b7224 */ /* 0x000fe200078e0067 */
[----:B------:R-:W-:Y:S01]  /*4380*/  LOP3.LUT R33, R33, 0x6, RZ, 0xc0, !PT ;  /* 0x0000000621217812 */ /* 0x000fe200078ec0ff */
[----:B------:R-:W-:Y:S01]  /*4390*/  IMAD.MOV.U32 R20, RZ, RZ, R97 ;  /* 0x000000ffff147224 */ /* 0x000fe200078e0061 */
[----:B------:R-:W-:Y:S01]  /*43a0*/  F2FP.F16.E4M3.UNPACK_B R24, R34.H1 ;  /* 0x00000022ff18723e */ /* 0x000fe200030006ff */
[----:B------:R-:W-:Y:S01]  /*43b0*/  IMAD.MOV.U32 R21, RZ, RZ, R99 ;  /* 0x000000ffff157224 */ /* 0x000fe200078e0063 */
[----:B------:R-:W-:-:S02]  /*43c0*/  F2FP.F16.E4M3.UNPACK_B R25, R35.H1 ;  /* 0x00000023ff19723e */ /* 0x000fc400030006ff */
[----:B---3--:R-:W-:Y:S01]  /*43d0*/  IADD3 R28, P1, PT, R28, UR4, RZ ;  /* 0x000000041c1c7c10 */ /* 0x008fe2000ff3e0ff */
[----:B------:R-:W-:Y:S01]  /*43e0*/  HMMA.16816.F32 R68, R8, R22, R68 ;  /* 0x000000160844723c */ /* 0x000fe20000001844 */
[----:B------:R-:W-:Y:S01]  /*43f0*/  IADD3 R8, P2, PT, R33, UR5, RZ ;  /* 0x0000000521087c10 */ /* 0x000fe2000ff5e0ff */
[----:B------:R-:W-:Y:S01]  /*4400*/  IMAD.MOV.U32 R22, RZ, RZ, R101 ;  /* 0x000000ffff167224 */ /* 0x000fe200078e0065 */
[----:B------:R-:W-:Y:S01]  /*4410*/  IADD3 R10, P0, PT, R29, UR4, RZ ;  /* 0x000000041d0a7c10 */ /* 0x000fe2000ff1e0ff */
[----:B------:R-:W-:Y:S01]  /*4420*/  IMAD.MOV.U32 R23, RZ, RZ, R103 ;  /* 0x000000ffff177224 */ /* 0x000fe200078e0067 */
[----:B------:R-:W-:Y:S01]  /*4430*/  LOP3.LUT R9, R8, 0x70, RZ, 0xfc, !PT ;  /* 0x0000007008097812 */ /* 0x000fe200078efcff */
[----:B------:R-:W-:Y:S01]  /*4440*/  IMAD.MOV.U32 R26, RZ, RZ, R101 ;  /* 0x000000ffff1a7224 */ /* 0x000fe200078e0065 */
[----:B------:R-:W-:Y:S01]  /*4450*/  IADD3.X R11, PT, PT, R15, UR9, RZ, P0, !PT ;  /* 0x000000090f0b7c10 */ /* 0x000fe200087fe4ff */
[----:B------:R-:W-:Y:S01]  /*4460*/  IMAD.MOV.U32 R27, RZ, RZ, R103 ;  /* 0x000000ffff1b7224 */ /* 0x000fe200078e0067 */
[C---:B------:R-:W-:Y:S01]  /*4470*/  ISETP.GT.U32.AND P3, PT, R9.reuse, R0, PT ;  /* 0x000000000900720c */ /* 0x040fe20003f64070 */
[----:B------:R-:W-:Y:S01]  /*4480*/  FMUL R109, R112, UR10 ;  /* 0x0000000a706d7c20 */ /* 0x000fe20008400000 */
[----:B------:R-:W-:Y:S01]  /*4490*/  ISETP.GT.U32.AND P0, PT, R9, R118, PT ;  /* 0x000000760900720c */ /* 0x000fe20003f04070 */
[----:B------:R-:W-:Y:S01]  /*44a0*/  HMMA.16816.F32 R76, R20, R24, R76 ;  /* 0x00000018144c723c */ /* 0x000fe2000000184c */
[C---:B------:R-:W-:Y:S01]  /*44b0*/  LOP3.LUT R9, R8.reuse, 0x71, RZ, 0xfc, !PT ;  /* 0x0000007108097812 */ /* 0x040fe200078efcff */
[----:B------:R-:W-:Y:S01]  /*44c0*/  IMAD.MOV.U32 R20, RZ, RZ, R96 ;  /* 0x000000ffff147224 */ /* 0x000fe200078e0060 */
[----:B------:R-:W-:Y:S01]  /*44d0*/  F2FP.F16.E4M3.UNPACK_B R24, R54 ;  /* 0x00000036ff18723e */ /* 0x000fe200020006ff */
[----:B------:R-:W-:Y:S01]  /*44e0*/  IMAD.MOV.U32 R21, RZ, RZ, R98 ;  /* 0x000000ffff157224 */ /* 0x000fe200078e0062 */
[----:B------:R-:W-:Y:S01]  /*44f0*/  F2FP.F16.E4M3.UNPACK_B R25, R55 ;  /* 0x00000037ff19723e */ /* 0x000fe200020006ff */
[----:B------:R-:W-:Y:S01]  /*4500*/  IMAD.MOV.U32 R22, RZ, RZ, R100 ;  /* 0x000000ffff167224 */ /* 0x000fe200078e0064 */
[----:B------:R-:W-:Y:S01]  /*4510*/  IADD3.X R29, PT, PT, R3, UR9, RZ, P1, !PT ;  /* 0x00000009031d7c10 */ /* 0x000fe20008ffe4ff */
[----:B------:R-:W-:Y:S01]  /*4520*/  IMAD.MOV.U32 R23, RZ, RZ, R102 ;  /* 0x000000ffff177224 */ /* 0x000fe200078e0066 */
[C---:B------:R-:W-:Y:S01]  /*4530*/  ISETP.GT.U32.AND P1, PT, R9.reuse, R118, PT ;  /* 0x000000760900720c */ /* 0x040fe20003f24070 */
[----:B------:R-:W3:Y:S01]  /*4540*/  LDL R3, [R1+0x1d0] ;  /* 0x0001d00001037983 */ /* 0x000ee20000100800 */
[----:B------:R-:W-:Y:S01]  /*4550*/  ISETP.GT.U32.AND P6, PT, R9, R0, PT ;  /* 0x000000000900720c */ /* 0x000fe20003fc4070 */
[----:B------:R-:W-:Y:S01]  /*4560*/  IMAD.X R9, RZ, RZ, UR6, P2 ;  /* 0x00000006ff097e24 */ /* 0x000fe200090e06ff */
[----:B------:R-:W-:Y:S01]  /*4570*/  F2FP.F16.E4M3.UNPACK_B R32, R82.H1 ;  /* 0x00000052ff20723e */ /* 0x000fe200030006ff */
[----:B------:R-:W-:Y:S01]  /*4580*/  FMUL R89, R89, UR10 ;  /* 0x0000000a59597c20 */ /* 0x000fe20008400000 */
[----:B------:R-:W-:Y:S01]  /*4590*/  HMMA.16816.F32 R20, R20, R24, R36 ;  /* 0x000000181414723c */ /* 0x000fe20000001824 */
[----:B------:R-:W-:Y:S01]  /*45a0*/  F2FP.F16.E4M3.UNPACK_B R33, R83.H1 ;  /* 0x00000053ff21723e */ /* 0x000fe200030006ff */
[----:B------:R-:W-:Y:S01]  /*45b0*/  IMAD.MOV.U32 R24, RZ, RZ, R97 ;  /* 0x000000ffff187224 */ /* 0x000fe200078e0061 */
[----:B------:R-:W-:Y:S01]  /*45c0*/  ISETP.GT.U32.AND.EX P3, PT, R9, RZ, PT, P3 ;  /* 0x000000ff0900720c */ /* 0x000fe20003f64130 */
[----:B------:R-:W-:Y:S01]  /*45d0*/  IMAD.MOV.U32 R25, RZ, RZ, R99 ;  /* 0x000000ffff197224 */ /* 0x000fe200078e0063 */
[----:B------:R-:W-:Y:S01]  /*45e0*/  LOP3.LUT R34, R8, 0x79, RZ, 0xfc, !PT ;  /* 0x0000007908227812 */ /* 0x000fe200078efcff */
[----:B------:R-:W4:Y:S01]  /*45f0*/  LDL R38, [R1+0x1d8] ;  /* 0x0001d80001267983 */ /* 0x000f220000100800 */
[----:B------:R-:W-:-:S02]  /*4600*/  SEL R48, RZ, 0x7fff8, !P3 ;  /* 0x0007fff8ff307807 */ /* 0x000fc40005800000 */
[----:B------:R-:W-:Y:S01]  /*4610*/  ISETP.GT.U32.AND.EX P1, PT, R9, RZ, PT, P1 ;  /* 0x000000ff0900720c */ /* 0x000fe20003f24110 */
[----:B------:R-:W4:Y:S01]  /*4620*/  LDL R82, [R1+0x1ec] ;  /* 0x0001ec0001527983 */ /* 0x000f220000100800 */
[C---:B------:R-:W-:Y:S02]  /*4630*/  ISETP.GT.U32.AND P2, PT, R34.reuse, R0, PT ;  /* 0x000000002200720c */ /* 0x040fe40003f44070 */
[----:B------:R-:W-:Y:S01]  /*4640*/  ISETP.GT.U32.AND P3, PT, R34, R118, PT ;  /* 0x000000762200720c */ /* 0x000fe20003f64070 */
[----:B------:R-:W-:Y:S01]  /*4650*/  FMUL R88, R88, UR10 ;  /* 0x0000000a58587c20 */ /* 0x000fe20008400000 */
[----:B------:R-:W-:Y:S01]  /*4660*/  LOP3.LUT R37, R8, 0x78, RZ, 0xfc, !PT ;  /* 0x0000007808257812 */ /* 0x000fe200078efcff */
[C---:B------:R-:W-:Y:S01]  /*4670*/  HMMA.16816.F32 R56, R24.reuse, R32, R56 ;  /* 0x000000201838723c */ /* 0x040fe20000001838 */
[----:B------:R-:W-:Y:S01]  /*4680*/  F2FP.F16.E4M3.UNPACK_B R34, R42.H1 ;  /* 0x0000002aff22723e */ /* 0x000fe200030006ff */
[----:B------:R-:W-:Y:S01]  /*4690*/  FMUL R115, R115, UR10 ;  /* 0x0000000a73737c20 */ /* 0x000fe20008400000 */
[----:B------:R-:W-:Y:S01]  /*46a0*/  F2FP.F16.E4M3.UNPACK_B R35, R43.H1 ;  /* 0x0000002bff23723e */ /* 0x000fe200030006ff */
[----:B------:R-:W-:Y:S01]  /*46b0*/  FMUL R66, R66, UR10 ;  /* 0x0000000a42427c20 */ /* 0x000fe20008400000 */
[----:B------:R-:W-:Y:S01]  /*46c0*/  SEL R33, RZ, 0x1, !P1 ;  /* 0x00000001ff217807 */ /* 0x000fe20004800000 */
[----:B------:R-:W-:Y:S01]  /*46d0*/  FMUL R65, R65, UR10 ;  /* 0x0000000a41417c20 */ /* 0x000fe20008400000 */
[-C--:B------:R-:W-:Y:S01]  /*46e0*/  ISETP.GT.U32.AND P1, PT, R37, R118.reuse, PT ;  /* 0x000000762500720c */ /* 0x080fe20003f24070 */
[----:B------:R-:W-:Y:S01]  /*46f0*/  FMUL R67, R67, UR10 ;  /* 0x0000000a43437c20 */ /* 0x000fe20008400000 */
[C---:B------:R-:W-:Y:S01]  /*4700*/  ISETP.GT.U32.AND.EX P0, PT, R9.reuse, RZ, PT, P0 ;  /* 0x000000ff0900720c */ /* 0x040fe20003f04100 */
[----:B------:R-:W-:Y:S01]  /*4710*/  HMMA.16816.F32 R84, R24, R34, R84 ;  /* 0x000000221854723c */ /* 0x000fe20000001854 */
[C---:B------:R-:W-:Y:S01]  /*4720*/  ISETP.GT.U32.AND.EX P2, PT, R9.reuse, RZ, PT, P2 ;  /* 0x000000ff0900720c */ /* 0x040fe20003f44120 */
[----:B------:R-:W-:Y:S01]  /*4730*/  FMUL R120, R120, UR10 ;  /* 0x0000000a78787c20 */ /* 0x000fe20008400000 */
[----:B------:R-:W-:Y:S01]  /*4740*/  ISETP.GT.U32.AND.EX P1, PT, R9, RZ, PT, P1 ;  /* 0x000000ff0900720c */ /* 0x000fe20003f24110 */
[----:B------:R-:W-:Y:S01]  /*4750*/  FMUL R122, R122, UR10 ;  /* 0x0000000a7a7a7c20 */ /* 0x000fe20008400000 */
[C---:B------:R-:W-:Y:S01]  /*4760*/  LOP3.LUT R36, R8.reuse, 0x60, RZ, 0xfc, !PT ;  /* 0x0000006008247812 */ /* 0x040fe200078efcff */
[----:B------:R-:W-:Y:S01]  /*4770*/  FMUL R121, R121, UR10 ;  /* 0x0000000a79797c20 */ /* 0x000fe20008400000 */
[----:B------:R-:W-:Y:S01]  /*4780*/  LOP3.LUT R25, R8, 0x61, RZ, 0xfc, !PT ;  /* 0x0000006108197812 */ /* 0x000fe200078efcff */
[----:B------:R-:W-:Y:S01]  /*4790*/  FMUL R123, R123, UR10 ;  /* 0x0000000a7b7b7c20 */ /* 0x000fe20008400000 */
[----:B------:R-:W-:Y:S01]  /*47a0*/  SEL R32, RZ, 0x1fffe, !P0 ;  /* 0x0001fffeff207807 */ /* 0x000fe20004000000 */
[----:B------:R-:W-:Y:S01]  /*47b0*/  FMUL R18, R18, UR10 ;  /* 0x0000000a12127c20 */ /* 0x000fe20008400000 */
[----:B------:R-:W-:Y:S01]  /*47c0*/  SEL R44, RZ, 0x4, !P2 ;  /* 0x00000004ff2c7807 */ /* 0x000fe20005000000 */
[----:B------:R-:W-:Y:S01]  /*47d0*/  FMUL R17, R17, UR10 ;  /* 0x0000000a11117c20 */ /* 0x000fe20008400000 */
[----:B------:R-:W-:Y:S01]  /*47e0*/  SEL R24, RZ, 0x1fffe, !P1 ;  /* 0x0001fffeff187807 */ /* 0x000fe20004800000 */
[----:B------:R-:W-:Y:S01]  /*47f0*/  FMUL R19, R19, UR10 ;  /* 0x0000000a13137c20 */ /* 0x000fe20008400000 */
[----:B------:R-:W-:Y:S01]  /*4800*/  ISETP.GT.U32.AND.EX P6, PT, R9, RZ, PT, P6 ;  /* 0x000000ff0900720c */ /* 0x000fe20003fc4160 */
[----:B------:R0:W4:Y:S01]  /*4810*/  LDG.E.U8 R31, desc[UR12][R30.64] ;  /* 0x0000000c1e1f7981 */ /* 0x000122000c1e1100 */
[----:B------:R-:W-:-:S02]  /*4820*/  ISETP.GT.U32.AND P2, PT, R36, R118, PT ;  /* 0x000000762400720c */ /* 0x000fc40003f44070 */
[----:B------:R-:W-:Y:S01]  /*4830*/  ISETP.GT.U32.AND P1, PT, R25, R118, PT ;  /* 0x000000761900720c */ /* 0x000fe20003f24070 */
[----:B------:R-:W-:Y:S01]  /*4840*/  IMAD.IADD R34, R33, 0x1, R32 ;  /* 0x0000000121227824 */ /* 0x000fe200078e0220 */
[----:B------:R-:W-:Y:S02]  /*4850*/  SEL R43, RZ, 0x4, !P6 ;  /* 0x00000004ff2b7807 */ /* 0x000fe40007000000 */
[C---:B------:R-:W-:Y:S02]  /*4860*/  ISETP.GT.U32.AND.EX P2, PT, R9.reuse, RZ, PT, P2 ;  /* 0x000000ff0900720c */ /* 0x040fe40003f44120 */
[----:B------:R-:W-:Y:S02]  /*4870*/  ISETP.GT.U32.AND.EX P1, PT, R9, RZ, PT, P1 ;  /* 0x000000ff0900720c */ /* 0x000fe40003f24110 */
[-C--:B------:R-:W-:Y:S02]  /*4880*/  ISETP.GT.U32.AND P6, PT, R36, R0.reuse, PT ;  /* 0x000000002400720c */ /* 0x080fe40003fc4070 */
[----:B------:R-:W-:-:S02]  /*4890*/  ISETP.GT.U32.AND P0, PT, R37, R0, PT ;  /* 0x000000002500720c */ /* 0x000fc40003f04070 */
[----:B------:R-:W-:Y:S02]  /*48a0*/  SEL R37, RZ, 0x1fffe, !P2 ;  /* 0x0001fffeff257807 */ /* 0x000fe40005000000 */
[----:B------:R-:W-:Y:S02]  /*48b0*/  SEL R40, RZ, 0x1, !P1 ;  /* 0x00000001ff287807 */ /* 0x000fe40004800000 */
[----:B------:R-:W-:Y:S02]  /*48c0*/  LOP3.LUT R34, R34, 0x3, RZ, 0xc0, !PT ;  /* 0x0000000322227812 */ /* 0x000fe400078ec0ff */
[----:B------:R-:W-:Y:S01]  /*48d0*/  ISETP.GT.U32.AND.EX P6, PT, R9, RZ, PT, P6 ;  /* 0x000000ff0900720c */ /* 0x000fe20003fc4160 */
[----:B------:R-:W-:Y:S01]  /*48e0*/  IMAD.IADD R37, R40, 0x1, R37 ;  /* 0x0000000128257824 */ /* 0x000fe200078e0225 */
[----:B------:R-:W-:Y:S02]  /*48f0*/  IADD3 R15, PT, PT, R34, R48, R43 ;  /* 0x00000030220f7210 */ /* 0x000fe40007ffe02b */
[----:B------:R-:W-:Y:S01]  /*4900*/  SEL R34, RZ, 0x7fff8, !P6 ;  /* 0x0007fff8ff227807 */ /* 0x000fe20007000000 */
[----:B------:R-:W4:Y:S01]  /*4910*/  LDL R48, [R1+0x210] ;  /* 0x0002100001307983 */ /* 0x000f220000100800 */
[----:B--2---:R-:W-:-:S03]  /*4920*/  IADD3 R40, P6, PT, R2, UR4, RZ ;  /* 0x0000000402287c10 */ /* 0x004fc6000ffde0ff */
[----:B------:R-:W2:Y:S01]  /*4930*/  LDL R2, [R1+0x1e4] ;  /* 0x0001e40001027983 */ /* 0x000ea20000100800 */
[C---:B------:R-:W-:Y:S02]  /*4940*/  ISETP.GT.U32.AND.EX P0, PT, R9.reuse, RZ, PT, P0 ;  /* 0x000000ff0900720c */ /* 0x040fe40003f04100 */
[C---:B------:R-:W-:Y:S02]  /*4950*/  LOP3.LUT R26, R8.reuse, 0x69, RZ, 0xfc, !PT ;  /* 0x00000069081a7812 */ /* 0x040fe400078efcff */
[----:B------:R-:W-:Y:S02]  /*4960*/  LOP3.LUT R27, R8, 0x68, RZ, 0xfc, !PT ;  /* 0x00000068081b7812 */ /* 0x000fe400078efcff */
[----:B------:R-:W-:Y:S02]  /*4970*/  SEL R36, RZ, 0x7fff8, !P0 ;  /* 0x0007fff8ff247807 */ /* 0x000fe40004000000 */
[----:B------:R-:W-:Y:S02]  /*4980*/  ISETP.GT.U32.AND.EX P3, PT, R9, RZ, PT, P3 ;  /* 0x000000ff0900720c */ /* 0x000fe40003f64130 */
[----:B------:R-:W-:-:S02]  /*4990*/  ISETP.GT.U32.AND P0, PT, R26, R118, PT ;  /* 0x000000761a00720c */ /* 0x000fc40003f04070 */
[----:B------:R-:W-:Y:S02]  /*49a0*/  ISETP.GT.U32.AND P2, PT, R27, R118, PT ;  /* 0x000000761b00720c */ /* 0x000fe40003f44070 */
[----:B------:R-:W-:Y:S02]  /*49b0*/  ISETP.GT.U32.AND P1, PT, R25, R0, PT ;  /* 0x000000001900720c */ /* 0x000fe40003f24070 */
[----:B------:R-:W-:Y:S02]  /*49c0*/  SEL R25, RZ, 0x1, !P3 ;  /* 0x00000001ff197807 */ /* 0x000fe40005800000 */
[C---:B------:R-:W-:Y:S02]  /*49d0*/  ISETP.GT.U32.AND.EX P0, PT, R9.reuse, RZ, PT, P0 ;  /* 0x000000ff0900720c */ /* 0x040fe40003f04100 */
[----:B------:R-:W-:Y:S01]  /*49e0*/  ISETP.GT.U32.AND.EX P2, PT, R9, RZ, PT, P2 ;  /* 0x000000ff0900720c */ /* 0x000fe20003f44120 */
[----:B------:R-:W-:Y:S01]  /*49f0*/  IMAD.IADD R35, R25, 0x1, R24 ;  /* 0x0000000119237824 */ /* 0x000fe200078e0218 */
[----:B------:R-:W-:-:S02]  /*4a00*/  SEL R42, RZ, 0x1, !P0 ;  /* 0x00000001ff2a7807 */ /* 0x000fc40004000000 */
[----:B------:R-:W-:Y:S01]  /*4a10*/  SEL R41, RZ, 0x1fffe, !P2 ;  /* 0x0001fffeff297807 */ /* 0x000fe20005000000 */
[----:B------:R-:W-:Y:S01]  /*4a20*/  IMAD.MOV.U32 R24, RZ, RZ, R97 ;  /* 0x000000ffff187224 */ /* 0x000fe200078e0061 */
[-C--:B------:R-:W-:Y:S01]  /*4a30*/  ISETP.GT.U32.AND P0, PT, R26, R0.reuse, PT ;  /* 0x000000001a00720c */ /* 0x080fe20003f04070 */
[----:B------:R-:W-:Y:S01]  /*4a40*/  IMAD.MOV.U32 R25, RZ, RZ, R99 ;  /* 0x000000ffff197224 */ /* 0x000fe200078e0063 */
[----:B------:R-:W-:Y:S01]  /*4a50*/  ISETP.GT.U32.AND P2, PT, R27, R0, PT ;  /* 0x000000001b00720c */ /* 0x000fe20003f44070 */
[----:B------:R-:W-:Y:S01]  /*4a60*/  IMAD.MOV.U32 R26, RZ, RZ, R101 ;  /* 0x000000ffff1a7224 */ /* 0x000fe200078e0065 */
[----:B------:R-:W-:Y:S01]  /*4a70*/  F2FP.F16.E4M3.UNPACK_B R32, R46.H1 ;  /* 0x0000002eff20723e */ /* 0x000fe200030006ff */
[----:B------:R-:W-:Y:S01]  /*4a80*/  IMAD.MOV.U32 R27, RZ, RZ, R103 ;  /* 0x000000ffff1b7224 */ /* 0x000fe200078e0067 */
[----:B------:R-:W-:Y:S02]  /*4a90*/  F2FP.F16.E4M3.UNPACK_B R33, R47.H1 ;  /* 0x0000002fff21723e */ /* 0x000fe400030006ff */
[----:B------:R-:W-:-:S02]  /*4aa0*/  LOP3.LUT R35, R35, 0x3, RZ, 0xc0, !PT ;  /* 0x0000000323237812 */ /* 0x000fc400078ec0ff */
[----:B------:R-:W-:Y:S01]  /*4ab0*/  ISETP.GT.U32.AND.EX P1, PT, R9, RZ, PT, P1 ;  /* 0x000000ff0900720c */ /* 0x000fe20003f24110 */
[----:B------:R-:W-:Y:S01]  /*4ac0*/  IMAD.IADD R45, R42, 0x1, R41 ;  /* 0x000000012a2d7824 */ /* 0x000fe200078e0229 */
[----:B------:R-:W-:Y:S01]  /*4ad0*/  IADD3 R39, PT, PT, R35, R36, R44 ;  /* 0x0000002423277210 */ /* 0x000fe20007ffe02c */
[----:B------:R-:W-:Y:S01]  /*4ae0*/  HMMA.16816.F32 R60, R24, R32, R60 ;  /* 0x00000020183c723c */ /* 0x000fe2000000183c */
[----:B------:R-:W-:Y:S01]  /*4af0*/  SEL R35, RZ, 0x4, !P1 ;  /* 0x00000004ff237807 */ /* 0x000fe20004800000 */
[----:B------:R-:W2:Y:S01]  /*4b00*/  LDL R47, [R1+0x1f4] ;  /* 0x0001f400012f7983 */ /* 0x000ea20000100800 */
[----:B------:R-:W-:Y:S02]  /*4b10*/  LOP3.LUT R33, R37, 0x3, RZ, 0xc0, !PT ;  /* 0x0000000325217812 */ /* 0x000fe400078ec0ff */
[----:B---3--:R-:W-:Y:S01]  /*4b20*/  IADD3 R32, P1, PT, R3, UR4, RZ ;  /* 0x0000000403207c10 */ /* 0x008fe2000ff3e0ff */
[----:B------:R-:W3:Y:S01]  /*4b30*/  LDL R46, [R1+0x208] ;  /* 0x00020800012e7983 */ /* 0x000ee20000100800 */
[----:B------:R-:W-:-:S02]  /*4b40*/  IADD3 R3, PT, PT, R33, R34, R35 ;  /* 0x0000002221037210 */ /* 0x000fc40007ffe023 */
[----:B------:R-:W-:Y:S02]  /*4b50*/  IADD3.X R41, PT, PT, R75, UR9, RZ, P6, !PT ;  /* 0x000000094b297c10 */ /* 0x000fe4000b7fe4ff */
[----:B----4-:R-:W-:Y:S01]  /*4b60*/  IADD3 R34, P6, PT, R38, UR4, RZ ;  /* 0x0000000426227c10 */ /* 0x010fe2000ffde0ff */
[----:B------:R-:W4:Y:S01]  /*4b70*/  LDL R75, [R1+0x214] ;  /* 0x00021400014b7983 */ /* 0x000f220000100800 */
[----:B------:R-:W-:Y:S02]  /*4b80*/  F2FP.F16.E4M3.UNPACK_B R42, R110.H1 ;  /* 0x0000006eff2a723e */ /* 0x000fe400030006ff */
[----:B------:R-:W-:Y:S01]  /*4b90*/  F2FP.F16.E4M3.UNPACK_B R43, R111.H1 ;  /* 0x0000006fff2b723e */ /* 0x000fe200030006ff */
[----:B------:R-:W3:Y:S01]  /*4ba0*/  LDL R38, [R1+0x1f8] ;  /* 0x0001f80001267983 */ /* 0x000ee20000100800 */
[----:B------:R-:W-:Y:S02]  /*4bb0*/  IADD3.X R33, PT, PT, R74, UR9, RZ, P1, !PT ;  /* 0x000000094a217c10 */ /* 0x000fe40008ffe4ff */
[----:B------:R-:W-:Y:S01]  /*4bc0*/  IADD3 R36, P1, PT, R49, UR4, RZ ;  /* 0x0000000431247c10 */ /* 0x000fe2000ff3e0ff */
[----:B------:R-:W4:Y:S01]  /*4bd0*/  LDL R74, [R1+0x228] ;  /* 0x00022800014a7983 */ /* 0x000f220000100800 */
[----:B------:R-:W-:Y:S01]  /*4be0*/  IADD3.X R35, PT, PT, R53, UR9, RZ, P6, !PT ;  /* 0x0000000935237c10 */ /* 0x000fe2000b7fe4ff */
[----:B------:R-:W-:Y:S02]  /*4bf0*/  HMMA.16816.F32 R104, R24, R42, R104 ;  /* 0x0000002a1868723c */ /* 0x000fe40000001868 */
[----:B------:R-:W4:Y:S01]  /*4c00*/  LDL R49, [R1+0x1fc] ;  /* 0x0001fc0001317983 */ /* 0x000f220000100800 */
[----:B------:R-:W-:-:S03]  /*4c10*/  IADD3 R24, P6, PT, R52, UR4, RZ ;  /* 0x0000000434187c10 */ /* 0x000fc6000ffde0ff */
[----:B------:R-:W4:Y:S01]  /*4c20*/  LDL R53, [R1+0x204] ;  /* 0x0002040001357983 */ /* 0x000f220000100800 */
[----:B------:R-:W-:-:S03]  /*4c30*/  IADD3.X R37, PT, PT, R73, UR9, RZ, P1, !PT ;  /* 0x0000000949257c10 */ /* 0x000fc60008ffe4ff */
[----:B------:R-:W4:Y:S01]  /*4c40*/  LDL R52, [R1+0x218] ;  /* 0x0002180001347983 */ /* 0x000f220000100800 */
[----:B------:R-:W-:-:S03]  /*4c50*/  IADD3 R26, P1, PT, R72, UR4, RZ ;  /* 0x00000004481a7c10 */ /* 0x000fc6000ff3e0ff */
[----:B------:R-:W4:Y:S04]  /*4c60*/  LDL R73, [R1+0x20c] ;  /* 0x00020c0001497983 */ /* 0x000f280000100800 */
[----:B------:R-:W4:Y:S01]  /*4c70*/  LDL R72, [R1+0x220] ;  /* 0x0002200001487983 */ /* 0x000f220000100800 */
[C---:B------:R-:W-:Y:S01]  /*4c80*/  ISETP.GT.U32.AND.EX P0, PT, R9.reuse, RZ, PT, P0 ;  /* 0x000000ff0900720c */ /* 0x040fe20003f04100 */
[----:B------:R-:W-:Y:S01]  /*4c90*/  VIADD R42, R8, 0x38 ;  /* 0x00000038082a7836 */ /* 0x000fe20000000000 */
[----:B------:R-:W-:Y:S01]  /*4ca0*/  ISETP.GT.U32.AND.EX P2, PT, R9, RZ, PT, P2 ;  /* 0x000000ff0900720c */ /* 0x000fe20003f44120 */
[----:B------:R-:W-:Y:S01]  /*4cb0*/  FMUL R78, R78, UR10 ;  /* 0x0000000a4e4e7c20 */ /* 0x000fe20008400000 */
        /* <DEDUP_REMOVED lines=16> */
[----:B------:R1:W4:Y:S01]  /*4dc0*/  LDG.E.U8 R34, desc[UR12][R34.64] ;  /* 0x0000000c22227981 */ /* 0x000322000c1e1100 */
[----:B------:R-:W-:Y:S01]  /*4dd0*/  FMUL R59, R59, UR10 ;  /* 0x0000000a3b3b7c20 */ /* 0x000fe20008400000 */
[----:B0-----:R-:W-:-:S02]  /*4de0*/  LOP3.LUT R30, R8, 0x41, RZ, 0xfc, !PT ;  /* 0x00000041081e7812 */ /* 0x001fc400078efcff */
[----:B------:R-:W4:Y:S01]  /*4df0*/  LDG.E.U8 R32, desc[UR12][R32.64] ;  /* 0x0000000c20207981 */ /* 0x000f22000c1e1100 */
[----:B------:R-:W-:Y:S01]  /*4e00*/  FMUL R57, R57, UR10 ;  /* 0x0000000a39397c20 */ /* 0x000fe20008400000 */
[----:B------:R-:W-:Y:S01]  /*4e10*/  FMUL R56, R56, UR10 ;  /* 0x0000000a38387c20 */ /* 0x000fe20008400000 */
[----:B------:R-:W-:Y:S01]  /*4e20*/  FMUL R58, R58, UR10 ;  /* 0x0000000a3a3a7c20 */ /* 0x000fe20008400000 */
[----:B------:R-:W-:Y:S01]  /*4e30*/  F2FP.F16.E4M3.UNPACK_B R50, R50.H1 ;  /* 0x00000032ff32723e */ /* 0x000fe200030006ff */
[----:B------:R-:W4:Y:S01]  /*4e40*/  LDG.E.U8 R40, desc[UR12][R40.64] ;  /* 0x0000000c28287981 */ /* 0x000f22000c1e1100 */
[----:B--2---:R-:W-:Y:S02]  /*4e50*/  IADD3.X R25, PT, PT, R2, UR9, RZ, P6, !PT ;  /* 0x0000000902197c10 */ /* 0x004fe4000b7fe4ff */
[----:B------:R-:W-:Y:S01]  /*4e60*/  LOP3.LUT R27, R45, 0x3, RZ, 0xc0, !PT ;  /* 0x000000032d1b7812 */ /* 0x000fe200078ec0ff */
[----:B------:R-:W2:Y:S01]  /*4e70*/  LDL R2, [R1+0x224] ;  /* 0x0002240001027983 */ /* 0x000ea20000100800 */
[----:B------:R-:W-:-:S02]  /*4e80*/  SEL R44, RZ, 0x4, !P0 ;  /* 0x00000004ff2c7807 */ /* 0x000fc40004000000 */
[----:B------:R-:W-:Y:S01]  /*4e90*/  SEL R43, RZ, 0x7fff8, !P2 ;  /* 0x0007fff8ff2b7807 */ /* 0x000fe20005000000 */
[----:B------:R-:W-:Y:S01]  /*4ea0*/  FMUL R107, R107, UR10 ;  /* 0x0000000a6b6b7c20 */ /* 0x000fe20008400000 */
[C---:B------:R-:W-:Y:S01]  /*4eb0*/  ISETP.GT.U32.AND P6, PT, R42.reuse, R0, PT ;  /* 0x000000002a00720c */ /* 0x040fe20003fc4070 */
[----:B------:R-:W2:Y:S01]  /*4ec0*/  LDG.E.U8 R36, desc[UR12][R36.64] ;  /* 0x0000000c24247981 */ /* 0x000ea2000c1e1100 */
[----:B------:R-:W-:Y:S01]  /*4ed0*/  ISETP.GT.U32.AND P2, PT, R42, R118, PT ;  /* 0x000000762a00720c */ /* 0x000fe20003f44070 */
[----:B------:R-:W-:Y:S01]  /*4ee0*/  FMUL R108, R114, UR10 ;  /* 0x0000000a726c7c20 */ /* 0x000fe20008400000 */
[----:B---3--:R-:W-:Y:S02]  /*4ef0*/  IADD3 R42, P0, PT, R38, UR4, RZ ;  /* 0x00000004262a7c10 */ /* 0x008fe4000ff1e0ff */
[----:B------:R-:W-:Y:S02]  /*4f00*/  IADD3 R38, PT, PT, R27, R43, R44 ;  /* 0x0000002b1b267210 */ /* 0x000fe40007ffe02c */
[----:B------:R-:W-:-:S02]  /*4f10*/  IADD3.X R27, PT, PT, R82, UR9, RZ, P1, !PT ;  /* 0x00000009521b7c10 */ /* 0x000fc40008ffe4ff */
[----:B------:R-:W-:Y:S02]  /*4f20*/  IADD3 R44, P1, PT, R81, UR4, RZ ;  /* 0x00000004512c7c10 */ /* 0x000fe4000ff3e0ff */
[----:B------:R-:W-:Y:S02]  /*4f30*/  IADD3.X R43, PT, PT, R47, UR9, RZ, P0, !PT ;  /* 0x000000092f2b7c10 */ /* 0x000fe400087fe4ff */
[----:B------:R-:W-:Y:S02]  /*4f40*/  IADD3 R46, P0, PT, R46, UR4, RZ ;  /* 0x000000042e2e7c10 */ /* 0x000fe4000ff1e0ff */
[----:B----4-:R-:W-:Y:S01]  /*4f50*/  IADD3.X R45, PT, PT, R49, UR9, RZ, P1, !PT ;  /* 0x00000009312d7c10 */ /* 0x010fe20008ffe4ff */
[----:B------:R-:W3:Y:S01]  /*4f60*/  LDG.E.U8 R42, desc[UR12][R42.64] ;  /* 0x0000000c2a2a7981 */ /* 0x000ee2000c1e1100 */
[----:B------:R-:W-:Y:S02]  /*4f70*/  IADD3 R48, P1, PT, R48, UR4, RZ ;  /* 0x0000000430307c10 */ /* 0x000fe4000ff3e0ff */
[----:B------:R-:W-:Y:S01]  /*4f80*/  IADD3.X R47, PT, PT, R53, UR9, RZ, P0, !PT ;  /* 0x00000009352f7c10 */ /* 0x000fe200087fe4ff */
[----:B------:R-:W4:Y:S01]  /*4f90*/  LDG.E.U8 R44, desc[UR12][R44.64] ;  /* 0x0000000c2c2c7981 */ /* 0x000f22000c1e1100 */
[----:B------:R-:W-:-:S02]  /*4fa0*/  IADD3 R52, P0, PT, R52, UR4, RZ ;  /* 0x0000000434347c10 */ /* 0x000fc4000ff1e0ff */
[----:B------:R-:W-:Y:S02]  /*4fb0*/  IADD3.X R49, PT, PT, R73, UR9, RZ, P1, !PT ;  /* 0x0000000949317c10 */ /* 0x000fe40008ffe4ff */
[----:B------:R-:W-:Y:S02]  /*4fc0*/  F2FP.F16.E4M3.UNPACK_B R51, R51.H1 ;  /* 0x00000033ff33723e */ /* 0x000fe400030006ff */
[----:B------:R-:W-:Y:S02]  /*4fd0*/  F2FP.F16.E4M3.UNPACK_B R54, R54.H1 ;  /* 0x00000036ff36723e */ /* 0x000fe400030006ff */
[----:B------:R-:W-:Y:S01]  /*4fe0*/  F2FP.F16.E4M3.UNPACK_B R55, R55.H1 ;  /* 0x00000037ff37723e */ /* 0x000fe200030006ff */
[----:B------:R-:W-:Y:S01]  /*4ff0*/  FMUL R106, R106, UR10 ;  /* 0x0000000a6a6a7c20 */ /* 0x000fe20008400000 */
[----:B------:R-:W-:Y:S01]  /*5000*/  IADD3 R72, P1, PT, R72, UR4, RZ ;  /* 0x0000000448487c10 */ /* 0x000fe2000ff3e0ff */
[----:B------:R-:W-:Y:S01]  /*5010*/  FMUL R104, R104, UR10 ;  /* 0x0000000a68687c20 */ /* 0x000fe20008400000 */
[----:B------:R-:W-:Y:S01]  /*5020*/  IADD3.X R53, PT, PT, R75, UR9, RZ, P0, !PT ;  /* 0x000000094b357c10 */ /* 0x000fe200087fe4ff */
[----:B------:R-:W3:Y:S01]  /*5030*/  LDG.E.U8 R48, desc[UR12][R48.64] ;  /* 0x0000000c30307981 */ /* 0x000ee2000c1e1100 */
[----:B------:R-:W-:-:S02]  /*5040*/  IADD3 R74, P0, PT, R74, UR4, RZ ;  /* 0x000000044a4a7c10 */ /* 0x000fc4000ff1e0ff */
[----:B------:R-:W-:Y:S01]  /*5050*/  IADD3.X R73, PT, PT, R80, UR9, RZ, P1, !PT ;  /* 0x0000000950497c10 */ /* 0x000fe20008ffe4ff */
[----:B------:R-:W-:Y:S01]  /*5060*/  FMUL R105, R105, UR10 ;  /* 0x0000000a69697c20 */ /* 0x000fe20008400000 */
[----:B------:R-:W-:Y:S01]  /*5070*/  IADD3 RZ, P1, PT, R8, 0x38, RZ ;  /* 0x0000003808ff7810 */ /* 0x000fe20007f3e0ff */
[----:B------:R-:W3:Y:S04]  /*5080*/  LDG.E.U8 R46, desc[UR12][R46.64] ;  /* 0x0000000c2e2e7981 */ /* 0x000ee8000c1e1100 */
[----:B------:R-:W-:Y:S01]  /*5090*/  IMAD.X R81, RZ, RZ, R9, P1 ;  /* 0x000000ffff517224 */ /* 0x000fe200008e0609 */
[----:B------:R-:W-:Y:S01]  /*50a0*/  LOP3.LUT R113, R0, 0x8, RZ, 0xfc, !PT ;  /* 0x0000000800717812 */ /* 0x000fe200078efcff */
[----:B------:R-:W3:Y:S03]  /*50b0*/  LDG.E.U8 R72, desc[UR12][R72.64] ;  /* 0x0000000c48487981 */ /* 0x000ee6000c1e1100 */
[C---:B------:R-:W-:Y:S01]  /*50c0*/  ISETP.GT.U32.AND.EX P6, PT, R81.reuse, RZ, PT, P6 ;  /* 0x000000ff5100720c */ /* 0x040fe20003fc4160 */
[----:B------:R-:W3:Y:S01]  /*50d0*/  LDG.E.U8 R52, desc[UR12][R52.64] ;  /* 0x0000000c34347981 */ /* 0x000ee2000c1e1100 */
[----:B------:R-:W-:-:S04]  /*50e0*/  ISETP.GT.U32.AND.EX P2, PT, R81, RZ, PT, P2 ;  /* 0x000000ff5100720c */ /* 0x000fc80003f44120 */
[----:B------:R-:W-:Y:S02]  /*50f0*/  FSEL R125, R78, -INF , !P2 ;  /* 0xff8000004e7d7808 */ /* 0x000fe40005000000 */
[----:B------:R-:W-:-:S04]  /*5100*/  ISETP.GE.U32.AND P2, PT, R8, R0, PT ;  /* 0x000000000800720c */ /* 0x000fc80003f46070 */
[----:B------:R-:W-:Y:S02]  /*5110*/  ISETP.GE.U32.AND.EX P2, PT, R9, RZ, PT, P2 ;  /* 0x000000ff0900720c */ /* 0x000fe40003f46120 */
[----:B--2---:R-:W-:Y:S02]  /*5120*/  IADD3.X R75, PT, PT, R2, UR9, RZ, P0, !PT ;  /* 0x00000009024b7c10 */ /* 0x004fe400087fe4ff */
[----:B------:R-:W-:Y:S02]  /*5130*/  IADD3 R80, P0, PT, R8, 0x9, RZ ;  /* 0x0000000908507810 */ /* 0x000fe40007f1e0ff */
[----:B------:R-:W-:Y:S01]  /*5140*/  FSEL R2, R107, -INF , !P3 ;  /* 0xff8000006b027808 */ /* 0x000fe20005800000 */
[----:B------:R-:W2:Y:S01]  /*5150*/  LDG.E.U8 R74, desc[UR12][R74.64] ;  /* 0x0000000c4a4a7981 */ /* 0x000ea2000c1e1100 */
[C---:B------:R-:W-:Y:S01]  /*5160*/  ISETP.GT.U32.AND P1, PT, R80.reuse, R0, PT ;  /* 0x000000005000720c */ /* 0x040fe20003f24070 */
[----:B------:R-:W-:Y:S01]  /*5170*/  IMAD.X R82, RZ, RZ, R9, P0 ;  /* 0x000000ffff527224 */ /* 0x000fe200000e0609 */
[----:B------:R-:W-:Y:S01]  /*5180*/  ISETP.GT.U32.AND P0, PT, R80, R118, PT ;  /* 0x000000765000720c */ /* 0x000fe20003f04070 */
[----:B------:R-:W-:Y:S01]  /*5190*/  FMUL R80, R76, UR10 ;  /* 0x0000000a4c507c20 */ /* 0x000fe20008400000 */
[----:B------:R-:W-:-:S04]  /*51a0*/  IADD3 R76, P3, PT, R8, 0x8, RZ ;  /* 0x00000008084c7810 */ /* 0x000fc80007f7e0ff */
[----:B------:R-:W-:Y:S02]  /*51b0*/  FSEL R80, R80, -INF , !P6 ;  /* 0xff80000050507808 */ /* 0x000fe40007000000 */
[-C--:B------:R-:W-:Y:S01]  /*51c0*/  ISETP.GT.U32.AND P6, PT, R76, R0.reuse, PT ;  /* 0x000000004c00720c */ /* 0x080fe20003fc4070 */
[----:B------:R-:W-:Y:S01]  /*51d0*/  IMAD.X R76, RZ, RZ, R9, P3 ;  /* 0x000000ffff4c7224 */ /* 0x000fe200018e0609 */
[----:B------:R-:W-:-:S04]  /*51e0*/  ISETP.GT.U32.AND P3, PT, R8, R0, PT ;  /* 0x000000000800720c */ /* 0x000fc80003f64070 */
[----:B------:R-:W-:Y:S02]  /*51f0*/  ISETP.GT.U32.AND.EX P6, PT, R76, RZ, PT, P6 ;  /* 0x000000ff4c00720c */ /* 0x000fe40003fc4160 */
[----:B------:R-:W-:Y:S02]  /*5200*/  ISETP.GT.U32.AND.EX P3, PT, R9, RZ, PT, P3 ;  /* 0x000000ff0900720c */ /* 0x000fe40003f64130 */
[----:B------:R-:W-:Y:S01]  /*5210*/  FSEL R109, R109, -INF , !P6 ;  /* 0xff8000006d6d7808 */ /* 0x000fe20007000000 */
[----:B------:R-:W-:Y:S01]  /*5220*/  FMUL R107, R124, UR10 ;  /* 0x0000000a7c6b7c20 */ /* 0x000fe20008400000 */
[----:B------:R-:W-:Y:S02]  /*5230*/  ISETP.GT.U32.AND P6, PT, R8, R118, PT ;  /* 0x000000760800720c */ /* 0x000fe40003fc4070 */
[----:B------:R-:W-:Y:S02]  /*5240*/  FSEL R110, R110, -INF , !P3 ;  /* 0xff8000006e6e7808 */ /* 0x000fe40005800000 */
[----:B------:R-:W-:-:S02]  /*5250*/  FSEL R108, R108, -INF , !P3 ;  /* 0xff8000006c6c7808 */ /* 0x000fc40005800000 */
[C---:B------:R-:W-:Y:S02]  /*5260*/  ISETP.GE.U32.AND P3, PT, R8.reuse, R118, PT ;  /* 0x000000760800720c */ /* 0x040fe40003f66070 */
[----:B------:R-:W-:Y:S02]  /*5270*/  ISETP.GT.U32.AND.EX P6, PT, R9, RZ, PT, P6 ;  /* 0x000000ff0900720c */ /* 0x000fe40003fc4160 */
[----:B------:R-:W-:Y:S02]  /*5280*/  FSEL R107, R107, -INF , !P2 ;  /* 0xff8000006b6b7808 */ /* 0x000fe40005000000 */
[----:B------:R-:W-:Y:S02]  /*5290*/  IADD3 RZ, P2, PT, R8, 0x21, RZ ;  /* 0x0000002108ff7810 */ /* 0x000fe40007f5e0ff */
[----:B------:R-:W-:Y:S02]  /*52a0*/  ISETP.GE.U32.AND.EX P3, PT, R9, RZ, PT, P3 ;  /* 0x000000ff0900720c */ /* 0x000fe40003f66130 */
[----:B------:R-:W-:-:S02]  /*52b0*/  FSEL R89, R89, -INF , !P6 ;  /* 0xff80000059597808 */ /* 0x000fc40007000000 */
[----:B------:R-:W-:Y:S01]  /*52c0*/  IADD3 RZ, P6, PT, R8, 0x28, RZ ;  /* 0x0000002808ff7810 */ /* 0x000fe20007fde0ff */
[--C-:B------:R-:W-:Y:S01]  /*52d0*/  IMAD.X R81, RZ, RZ, R9.reuse, P2 ;  /* 0x000000ffff517224 */ /* 0x100fe200010e0609 */
[----:B------:R-:W-:Y:S02]  /*52e0*/  FSEL R88, R88, -INF , !P3 ;  /* 0xff80000058587808 */ /* 0x000fe40005800000 */
[C---:B------:R-:W-:Y:S01]  /*52f0*/  IADD3 RZ, P3, PT, R8.reuse, 0x29, RZ ;  /* 0x0000002908ff7810 */ /* 0x040fe20007f7e0ff */
[--C-:B------:R-:W-:Y:S01]  /*5300*/  IMAD.X R114, RZ, RZ, R9.reuse, P6 ;  /* 0x000000ffff727224 */ /* 0x100fe200030e0609 */
[C---:B------:R-:W-:Y:S02]  /*5310*/  IADD3 RZ, P2, PT, R8.reuse, 0x30, RZ ;  /* 0x0000003008ff7810 */ /* 0x040fe40007f5e0ff */
[----:B------:R-:W-:Y:S01]  /*5320*/  IADD3 R76, P6, PT, R8, 0x10, RZ ;  /* 0x00000010084c7810 */ /* 0x000fe20007fde0ff */
[--C-:B------:R-:W-:Y:S02]  /*5330*/  IMAD.X R116, RZ, RZ, R9.reuse, P3 ;  /* 0x000000ffff747224 */ /* 0x100fe400018e0609 */
[----:B------:R-:W-:Y:S01]  /*5340*/  IMAD.X R117, RZ, RZ, R9, P2 ;  /* 0x000000ffff757224 */ /* 0x000fe200010e0609 */
[----:B------:R-:W-:-:S02]  /*5350*/  ISETP.GT.U32.AND P3, PT, R76, R0, PT ;  /* 0x000000004c00720c */ /* 0x000fc40003f64070 */
[----:B------:R-:W-:Y:S01]  /*5360*/  ISETP.GT.U32.AND P2, PT, R76, R118, PT ;  /* 0x000000764c00720c */ /* 0x000fe20003f44070 */
[----:B------:R-:W-:Y:S01]  /*5370*/  IMAD.X R76, RZ, RZ, R9, P6 ;  /* 0x000000ffff4c7224 */ /* 0x000fe200030e0609 */
[----:B------:R-:W-:-:S05]  /*5380*/  IADD3 RZ, P6, PT, R8, 0x31, RZ ;  /* 0x0000003108ff7810 */ /* 0x000fca0007fde0ff */
[--C-:B------:R-:W-:Y:S01]  /*5390*/  IMAD.X R112, RZ, RZ, R9.reuse, P6 ;  /* 0x000000ffff707224 */ /* 0x100fe200030e0609 */
[----:B------:R-:W-:Y:S02]  /*53a0*/  IADD3 RZ, P6, PT, R8, 0x39, RZ ;  /* 0x0000003908ff7810 */ /* 0x000fe40007fde0ff */
[C---:B------:R-:W-:Y:S02]  /*53b0*/  ISETP.GT.U32.AND.EX P3, PT, R76.reuse, RZ, PT, P3 ;  /* 0x000000ff4c00720c */ /* 0x040fe40003f64130 */
[----:B------:R-:W-:Y:S01]  /*53c0*/  ISETP.GT.U32.AND.EX P2, PT, R76, RZ, PT, P2 ;  /* 0x000000ff4c00720c */ /* 0x000fe20003f44120 */
[--C-:B------:R-:W-:Y:S01]  /*53d0*/  IMAD.X R111, RZ, RZ, R9.reuse, P6 ;  /* 0x000000ffff6f7224 */ /* 0x100fe200030e0609 */
[----:B------:R-:W-:Y:S02]  /*53e0*/  IADD3 R76, P6, PT, R8, 0x11, RZ ;  /* 0x00000011084c7810 */ /* 0x000fe40007fde0ff */
[C---:B------:R-:W-:Y:S02]  /*53f0*/  ISETP.GT.U32.AND.EX P1, PT, R82.reuse, RZ, PT, P1 ;  /* 0x000000ff5200720c */ /* 0x040fe40003f24110 */
[----:B------:R-:W-:Y:S01]  /*5400*/  ISETP.GT.U32.AND.EX P0, PT, R82, RZ, PT, P0 ;  /* 0x000000ff5200720c */ /* 0x000fe20003f04100 */
[----:B------:R-:W-:Y:S01]  /*5410*/  IMAD.X R78, RZ, RZ, R9, P6 ;  /* 0x000000ffff4e7224 */ /* 0x000fe200030e0609 */
[----:B------:R-:W-:Y:S01]  /*5420*/  FSEL R83, R83, -INF , !P1 ;  /* 0xff80000053537808 */ /* 0x000fe20004800000 */
[----:B------:R-:W-:Y:S01]  /*5430*/  FMUL R82, R64, UR10 ;  /* 0x0000000a40527c20 */ /* 0x000fe20008400000 */
[----:B------:R-:W-:-:S02]  /*5440*/  ISETP.GT.U32.AND P1, PT, R76, R0, PT ;  /* 0x000000004c00720c */ /* 0x000fc40003f24070 */
[----:B------:R-:W-:Y:S02]  /*5450*/  ISETP.GT.U32.AND P6, PT, R76, R113, PT ;  /* 0x000000714c00720c */ /* 0x000fe40003fc4070 */
[----:B------:R-:W-:Y:S02]  /*5460*/  FSEL R64, R115, -INF , !P0 ;  /* 0xff80000073407808 */ /* 0x000fe40004000000 */
[----:B------:R-:W-:Y:S02]  /*5470*/  IADD3 R76, P0, PT, R8, 0x18, RZ ;  /* 0x00000018084c7810 */ /* 0x000fe40007f1e0ff */
[C---:B------:R-:W-:Y:S02]  /*5480*/  ISETP.GT.U32.AND.EX P1, PT, R78.reuse, RZ, PT, P1 ;  /* 0x000000ff4e00720c */ /* 0x040fe40003f24110 */
[----:B------:R-:W-:Y:S01]  /*5490*/  ISETP.GT.U32.AND.EX P6, PT, R78, RZ, PT, P6 ;  /* 0x000000ff4e00720c */ /* 0x000fe20003fc4160 */
[----:B------:R-:W-:Y:S01]  /*54a0*/  IMAD.X R78, RZ, RZ, R9, P0 ;  /* 0x000000ffff4e7224 */ /* 0x000fe200000e0609 */
[----:B------:R-:W-:-:S02]  /*54b0*/  FSEL R82, R82, -INF , !P3 ;  /* 0xff80000052527808 */ /* 0x000fc40005800000 */
[C---:B------:R-:W-:Y:S02]  /*54c0*/  ISETP.GT.U32.AND P3, PT, R76.reuse, R0, PT ;  /* 0x000000004c00720c */ /* 0x040fe40003f64070 */
        /* <DEDUP_REMOVED lines=8> */
[----:B------:R-:W-:Y:S01]  /*5550*/  ISETP.GT.U32.AND P2, PT, R76, R113, PT ;  /* 0x000000714c00720c */ /* 0x000fe20003f44070 */
[----:B------:R-:W-:Y:S01]  /*5560*/  FMUL R76, R92, UR10 ;  /* 0x0000000a5c4c7c20 */ /* 0x000fe20008400000 */
[C---:B------:R-:W-:Y:S02]  /*5570*/  ISETP.GT.U32.AND.EX P1, PT, R78.reuse, RZ, PT, P1 ;  /* 0x000000ff4e00720c */ /* 0x040fe40003f24110 */
[----:B------:R-:W-:Y:S02]  /*5580*/  ISETP.GT.U32.AND.EX P2, PT, R78, RZ, PT, P2 ;  /* 0x000000ff4e00720c */ /* 0x000fe40003f44120 */
[----:B------:R-:W-:Y:S02]  /*5590*/  FSEL R67, R67, -INF , !P6 ;  /* 0xff80000043437808 */ /* 0x000fe40007000000 */
[----:B------:R-:W-:Y:S01]  /*55a0*/  IADD3 R78, P6, PT, R8, 0x20, RZ ;  /* 0x00000020084e7810 */ /* 0x000fe20007fde0ff */
[----:B------:R-:W-:Y:S01]  /*55b0*/  STL [R1+0x118], R2 ;  /* 0x0001180201007387 */ /* 0x000fe20000100800 */
[----:B------:R-:W-:-:S03]  /*55c0*/  FSEL R76, R76, -INF , !P3 ;  /* 0xff8000004c4c7808 */ /* 0x000fc60005800000 */
[----:B------:R0:W-:Y:S01]  /*55d0*/  STL [R1+0x28], R80 ;  /* 0x0000285001007387 */ /* 0x0001e20000100800 */
[----:B------:R-:W-:Y:S01]  /*55e0*/  ISETP.GT.U32.AND P3, PT, R78, R0, PT ;  /* 0x000000004e00720c */ /* 0x000fe20003f64070 */
[----:B------:R-:W-:Y:S02]  /*55f0*/  VIADD R92, R8, 0x21 ;  /* 0x00000021085c7836 */ /* 0x000fe40000000000 */
[----:B0-----:R-:W-:Y:S01]  /*5600*/  IMAD.X R80, RZ, RZ, R9, P6 ;  /* 0x000000ffff507224 */ /* 0x001fe200030e0609 */
[----:B------:R-:W-:Y:S01]  /*5610*/  ISETP.GT.U32.AND P6, PT, R78, R113, PT ;  /* 0x000000714e00720c */ /* 0x000fe20003fc4070 */
[----:B------:R-:W-:-:S03]  /*5620*/  FMUL R78, R94, UR10 ;  /* 0x0000000a5e4e7c20 */ /* 0x000fc60008400000 */
[C---:B------:R-:W-:Y:S02]  /*5630*/  ISETP.GT.U32.AND.EX P3, PT, R80.reuse, RZ, PT, P3 ;  /* 0x000000ff5000720c */ /* 0x040fe40003f64130 */
[----:B------:R-:W-:Y:S01]  /*5640*/  ISETP.GT.U32.AND.EX P6, PT, R80, RZ, PT, P6 ;  /* 0x000000ff5000720c */ /* 0x000fe20003fc4160 */
[----:B------:R-:W-:Y:S01]  /*5650*/  FMUL R80, R93, UR10 ;  /* 0x0000000a5d507c20 */ /* 0x000fe20008400000 */
[----:B------:R-:W-:Y:S02]  /*5660*/  FSEL R78, R78, -INF , !P0 ;  /* 0xff8000004e4e7808 */ /* 0x000fe40004000000 */
[----:B------:R-:W-:Y:S02]  /*5670*/  ISETP.GT.U32.AND P0, PT, R92, R0, PT ;  /* 0x000000005c00720c */ /* 0x000fe40003f04070 */
[----:B------:R-:W-:Y:S02]  /*5680*/  FSEL R80, R80, -INF , !P1 ;  /* 0xff80000050507808 */ /* 0x000fe40004800000 */
[----:B------:R-:W-:-:S02]  /*5690*/  ISETP.GT.U32.AND P1, PT, R92, R113, PT ;  /* 0x000000715c00720c */ /* 0x000fc40003f24070 */
[C---:B------:R-:W-:Y:S02]  /*56a0*/  ISETP.GT.U32.AND.EX P0, PT, R81.reuse, RZ, PT, P0 ;  /* 0x000000ff5100720c */ /* 0x040fe40003f04100 */
[----:B------:R-:W-:Y:S01]  /*56b0*/  ISETP.GT.U32.AND.EX P1, PT, R81, RZ, PT, P1 ;  /* 0x000000ff5100720c */ /* 0x000fe20003f24110 */
[----:B------:R-:W-:Y:S01]  /*56c0*/  FMUL R81, R95, UR10 ;  /* 0x0000000a5f517c20 */ /* 0x000fe20008400000 */
[----:B------:R-:W-:Y:S01]  /*56d0*/  VIADD R92, R8, 0x28 ;  /* 0x00000028085c7836 */ /* 0x000fe20000000000 */
[----:B------:R-:W-:-:S03]  /*56e0*/  FSEL R124, R120, -INF , !P3 ;  /* 0xff800000787c7808 */ /* 0x000fc60005800000 */
[----:B------:R-:W-:Y:S02]  /*56f0*/  FSEL R81, R81, -INF , !P2 ;  /* 0xff80000051517808 */ /* 0x000fe40005000000 */
[CC--:B------:R-:W-:Y:S02]  /*5700*/  ISETP.GT.U32.AND P2, PT, R92.reuse, R0.reuse, PT ;  /* 0x000000005c00720c */ /* 0x0c0fe40003f44070 */
[----:B------:R-:W-:Y:S01]  /*5710*/  ISETP.GT.U32.AND P3, PT, R92, R113, PT ;  /* 0x000000715c00720c */ /* 0x000fe20003f64070 */
[----:B------:R-:W-:Y:S01]  /*5720*/  VIADD R92, R8, 0x29 ;  /* 0x00000029085c7836 */ /* 0x000fe20000000000 */
[----:B------:R-:W-:Y:S02]  /*5730*/  FSEL R119, R122, -INF , !P6 ;  /* 0xff8000007a777808 */ /* 0x000fe40007000000 */
[----:B------:R-:W-:Y:S02]  /*5740*/  FSEL R93, R121, -INF , !P0 ;  /* 0xff800000795d7808 */ /* 0x000fe40004000000 */
[----:B------:R-:W-:-:S02]  /*5750*/  ISETP.GT.U32.AND P6, PT, R92, R0, PT ;  /* 0x000000005c00720c */ /* 0x000fc40003fc4070 */
[-C--:B------:R-:W-:Y:S01]  /*5760*/  ISETP.GT.U32.AND P0, PT, R92, R113.reuse, PT ;  /* 0x000000715c00720c */ /* 0x080fe20003f04070 */
[----:B------:R-:W-:Y:S01]  /*5770*/  FMUL R92, R16, UR10 ;  /* 0x0000000a105c7c20 */ /* 0x000fe20008400000 */
[----:B------:R-:W-:Y:S01]  /*5780*/  ISETP.GT.U32.AND.EX P2, PT, R114, RZ, PT, P2 ;  /* 0x000000ff7200720c */ /* 0x000fe20003f44120 */
[----:B------:R-:W-:Y:S01]  /*5790*/  VIADD R16, R8, 0x30 ;  /* 0x0000003008107836 */ /* 0x000fe20000000000 */
[----:B------:R-:W-:Y:S02]  /*57a0*/  FSEL R123, R123, -INF , !P1 ;  /* 0xff8000007b7b7808 */ /* 0x000fe40004800000 */
[----:B------:R-:W-:Y:S02]  /*57b0*/  FSEL R122, R92, -INF , !P2 ;  /* 0xff8000005c7a7808 */ /* 0x000fe40005000000 */
[C---:B------:R-:W-:Y:S02]  /*57c0*/  ISETP.GT.U32.AND P1, PT, R16.reuse, R0, PT ;  /* 0x000000001000720c */ /* 0x040fe40003f24070 */
[----:B------:R-:W-:Y:S01]  /*57d0*/  ISETP.GT.U32.AND P2, PT, R16, R113, PT ;  /* 0x000000711000720c */ /* 0x000fe20003f44070 */
[----:B------:R-:W-:Y:S01]  /*57e0*/  VIADD R16, R8, 0x31 ;  /* 0x0000003108107836 */ /* 0x000fe20000000000 */
[----:B------:R-:W-:-:S02]  /*57f0*/  ISETP.GT.U32.AND.EX P3, PT, R114, RZ, PT, P3 ;  /* 0x000000ff7200720c */ /* 0x000fc40003f64130 */
[----:B------:R-:W-:Y:S02]  /*5800*/  ISETP.GT.U32.AND.EX P6, PT, R116, RZ, PT, P6 ;  /* 0x000000ff7400720c */ /* 0x000fe40003fc4160 */
        /* <DEDUP_REMOVED lines=10> */
[----:B------:R-:W-:Y:S02]  /*58b0*/  ISETP.GT.U32.AND P1, PT, R16, R113, PT ;  /* 0x000000711000720c */ /* 0x000fe40003f24070 */
[----:B------:R-:W-:-:S02]  /*58c0*/  ISETP.GT.U32.AND.EX P3, PT, R112, RZ, PT, P3 ;  /* 0x000000ff7000720c */ /* 0x000fc40003f64130 */
[----:B------:R-:W-:Y:S02]  /*58d0*/  ISETP.GT.U32.AND.EX P2, PT, R117, RZ, PT, P2 ;  /* 0x000000ff7500720c */ /* 0x000fe40003f44120 */
[----:B------:R-:W-:Y:S02]  /*58e0*/  LOP3.LUT R16, R8, 0x59, RZ, 0xfc, !PT ;  /* 0x0000005908107812 */ /* 0x000fe400078efcff */
[----:B------:R-:W-:Y:S02]  /*58f0*/  FSEL R115, R69, -INF , !P3 ;  /* 0xff80000045737808 */ /* 0x000fe40005800000 */
[----:B------:R-:W-:Y:S02]  /*5900*/  FSEL R94, R70, -INF , !P2 ;  /* 0xff800000465e7808 */ /* 0x000fe40005000000 */
[C---:B------:R-:W-:Y:S02]  /*5910*/  ISETP.GT.U32.AND P3, PT, R16.reuse, R0, PT ;  /* 0x000000001000720c */ /* 0x040fe40003f64070 */
[----:B------:R-:W-:-:S02]  /*5920*/  ISETP.GT.U32.AND P2, PT, R16, R113, PT ;  /* 0x000000711000720c */ /* 0x000fc40003f44070 */
[----:B------:R-:W-:Y:S02]  /*5930*/  ISETP.GT.U32.AND.EX P0, PT, R111, RZ, PT, P0 ;  /* 0x000000ff6f00720c */ /* 0x000fe40003f04100 */
[----:B------:R-:W-:Y:S02]  /*5940*/  LOP3.LUT R16, R8, 0x58, RZ, 0xfc, !PT ;  /* 0x0000005808107812 */ /* 0x000fe400078efcff */
[----:B------:R-:W-:Y:S02]  /*5950*/  ISETP.GT.U32.AND.EX P6, PT, R112, RZ, PT, P6 ;  /* 0x000000ff7000720c */ /* 0x000fe40003fc4160 */
[----:B------:R-:W-:Y:S02]  /*5960*/  ISETP.GT.U32.AND.EX P3, PT, R9, RZ, PT, P3 ;  /* 0x000000ff0900720c */ /* 0x000fe40003f64130 */
[----:B------:R-:W-:Y:S02]  /*5970*/  FSEL R116, R77, -INF , !P0 ;  /* 0xff8000004d747808 */ /* 0x000fe40004000000 */
[----:B------:R-:W-:-:S02]  /*5980*/  ISETP.GT.U32.AND P0, PT, R16, R0, PT ;  /* 0x000000001000720c */ /* 0x000fc40003f04070 */
[----:B------:R-:W-:Y:S02]  /*5990*/  FSEL R92, R71, -INF , !P6 ;  /* 0xff800000475c7808 */ /* 0x000fe40007000000 */
[----:B------:R-:W-:Y:S02]  /*59a0*/  ISETP.GT.U32.AND P6, PT, R16, R113, PT ;  /* 0x000000711000720c */ /* 0x000fe40003fc4070 */
[----:B------:R-:W-:Y:S02]  /*59b0*/  ISETP.GT.U32.AND.EX P1, PT, R111, RZ, PT, P1 ;  /* 0x000000ff6f00720c */ /* 0x000fe40003f24110 */
[----:B------:R-:W-:Y:S02]  /*59c0*/  FSEL R17, R61, -INF , !P3 ;  /* 0xff8000003d117808 */ /* 0x000fe40005800000 */
[----:B------:R-:W-:Y:S01]  /*59d0*/  LOP3.LUT R16, R8, 0x51, RZ, 0xfc, !PT ;  /* 0x0000005108107812 */ /* 0x000fe200078efcff */
[----:B------:R-:W-:Y:S01]  /*59e0*/  STL [R1], R93 ;  /* 0x0000005d01007387 */ /* 0x000fe20000100800 */
[----:B------:R-:W-:-:S02]  /*59f0*/  ISETP.GT.U32.AND.EX P2, PT, R9, RZ, PT, P2 ;  /* 0x000000ff0900720c */ /* 0x000fc40003f44120 */
[----:B------:R-:W-:Y:S01]  /*5a00*/  ISETP.GT.U32.AND.EX P0, PT, R9, RZ, PT, P0 ;  /* 0x000000ff0900720c */ /* 0x000fe20003f04100 */
[----:B------:R0:W-:Y:S01]  /*5a10*/  STL [R1+0x5c], R17 ;  /* 0x00005c1101007387 */ /* 0x0001e20000100800 */
[----:B------:R-:W-:Y:S02]  /*5a20*/  FSEL R111, R79, -INF , !P1 ;  /* 0xff8000004f6f7808 */ /* 0x000fe40004800000 */
[C---:B------:R-:W-:Y:S01]  /*5a30*/  ISETP.GT.U32.AND P1, PT, R16.reuse, R113, PT ;  /* 0x000000711000720c */ /* 0x040fe20003f24070 */
[----:B------:R-:W2:Y:S01]  /*5a40*/  LDG.E.U8 R61, desc[UR12][R10.64] ;  /* 0x0000000c0a3d7981 */ /* 0x000ea2000c1e1100 */
[----:B------:R-:W-:Y:S02]  /*5a50*/  ISETP.GT.U32.AND P3, PT, R16, R0, PT ;  /* 0x000000001000720c */ /* 0x000fe40003f64070 */
[----:B------:R-:W-:Y:S02]  /*5a60*/  FSEL R68, R63, -INF , !P2 ;  /* 0xff8000003f447808 */ /* 0x000fe40005000000 */
[----:B------:R-:W-:-:S02]  /*5a70*/  LOP3.LUT R16, R8, 0x50, RZ, 0xfc, !PT ;  /* 0x0000005008107812 */ /* 0x000fc400078efcff */
[----:B0-----:R-:W-:Y:S02]  /*5a80*/  FSEL R17, R60, -INF , !P0 ;  /* 0xff8000003c117808 */ /* 0x001fe40004000000 */
[----:B------:R-:W-:Y:S01]  /*5a90*/  ISETP.GT.U32.AND.EX P6, PT, R9, RZ, PT, P6 ;  /* 0x000000ff0900720c */ /* 0x000fe20003fc4160 */
[----:B------:R-:W-:Y:S01]  /*5aa0*/  STL [R1+0x58], R68 ;  /* 0x0000584401007387 */ /* 0x000fe20000100800 */
[----:B------:R-:W-:-:S03]  /*5ab0*/  ISETP.GT.U32.AND P0, PT, R16, R0, PT ;  /* 0x000000001000720c */ /* 0x000fc60003f04070 */
[----:B------:R0:W-:Y:S01]  /*5ac0*/  STL [R1+0x50], R17 ;  /* 0x0000501101007387 */ /* 0x0001e20000100800 */
[C---:B------:R-:W-:Y:S02]  /*5ad0*/  ISETP.GT.U32.AND.EX P1, PT, R9.reuse, RZ, PT, P1 ;  /* 0x000000ff0900720c */ /* 0x040fe40003f24110 */
[----:B------:R-:W-:Y:S01]  /*5ae0*/  ISETP.GT.U32.AND.EX P0, PT, R9, RZ, PT, P0 ;  /* 0x000000ff0900720c */ /* 0x000fe20003f04100 */
[----:B------:R-:W2:Y:S01]  /*5af0*/  LDG.E.U8 R60, desc[UR12][R28.64] ;  /* 0x0000000c1c3c7981 */ /* 0x000ea2000c1e1100 */
[----:B------:R-:W-:Y:S02]  /*5b00*/  FSEL R18, R87, -INF , !P1 ;  /* 0xff80000057127808 */ /* 0x000fe40004800000 */
[----:B0-----:R-:W-:Y:S02]  /*5b10*/  FSEL R17, R62, -INF , !P6 ;  /* 0xff8000003e117808 */ /* 0x001fe40007000000 */
[----:B------:R-:W-:Y:S02]  /*5b20*/  ISETP.GT.U32.AND.EX P3, PT, R9, RZ, PT, P3 ;  /* 0x000000ff0900720c */ /* 0x000fe40003f64130 */
[----:B------:R-:W-:Y:S01]  /*5b30*/  ISETP.GT.U32.AND P2, PT, R16, R113, PT ;  /* 0x000000711000720c */ /* 0x000fe20003f44070 */
[----:B------:R0:W-:Y:S01]  /*5b40*/  STL [R1+0xc], R17 ;  /* 0x00000c1101007387 */ /* 0x0001e20000100800 */
[----:B------:R-:W-:Y:S01]  /*5b50*/  FSEL R63, R85, -INF , !P3 ;  /* 0xff800000553f7808 */ /* 0x000fe20005800000 */
[----:B------:R-:W-:-:S02]  /*5b60*/  IMAD.MOV.U32 R85, RZ, RZ, R91 ;  /* 0x000000ffff557224 */ /* 0x000fc400078e005b */
[----:B------:R-:W-:Y:S01]  /*5b70*/  STL [R1+0x8], R18 ;  /* 0x0000081201007387 */ /* 0x000fe20000100800 */
[----:B-1----:R-:W-:-:S03]  /*5b80*/  LOP3.LUT R35, R39, 0xf, RZ, 0xc0, !PT ;  /* 0x0000000f27237812 */ /* 0x002fc600078ec0ff */
[----:B------:R1:W2:Y:S01]  /*5b90*/  LDG.E.U8 R29, desc[UR12][R24.64] ;  /* 0x0000000c181d7981 */ /* 0x0002a2000c1e1100 */
[----:B0-----:R-:W-:Y:S01]  /*5ba0*/  FSEL R17, R84, -INF , !P0 ;  /* 0xff80000054117808 */ /* 0x001fe20004000000 */
[----:B------:R-:W-:Y:S01]  /*5bb0*/  IMAD.MOV.U32 R84, RZ, RZ, R90 ;  /* 0x000000ffff547224 */ /* 0x000fe200078e005a */
[----:B------:R-:W-:Y:S01]  /*5bc0*/  ISETP.GT.U32.AND.EX P2, PT, R9, RZ, PT, P2 ;  /* 0x000000ff0900720c */ /* 0x000fe20003f44120 */
[----:B------:R-:W-:Y:S01]  /*5bd0*/  IMAD.MOV.U32 R19, RZ, RZ, R102 ;  /* 0x000000ffff137224 */ /* 0x000fe200078e0066 */
[----:B------:R0:W2:Y:S04]  /*5be0*/  LDG.E.U8 R28, desc[UR12][R26.64] ;  /* 0x0000000c1a1c7981 */ /* 0x0000a8000c1e1100 */
[----:B------:R0:W-:Y:S04]  /*5bf0*/  STL [R1+0x38], R17 ;  /* 0x0000381101007387 */ /* 0x0001e80000100800 */
[----:B------:R-:W2:Y:S04]  /*5c00*/  LDL.LU R90, [R1+0x260] ;  /* 0x00026000015a7983 */ /* 0x000ea80000300800 */
[----:B------:R-:W3:Y:S01]  /*5c10*/  LDL.LU R91, [R1+0x25c] ;  /* 0x00025c00015b7983 */ /* 0x000ee20000300800 */
[----:B------:R-:W-:-:S03]  /*5c20*/  FSEL R95, R86, -INF , !P2 ;  /* 0xff800000565f7808 */ /* 0x000fc60005000000 */
[----:B------:R-:W4:Y:S04]  /*5c30*/  LDL.LU R86, [R1+0x70] ;  /* 0x0000700001567983 */ /* 0x000f280000300800 */
[----:B------:R-:W4:Y:S01]  /*5c40*/  LDL.LU R87, [R1+0x74] ;  /* 0x0000740001577983 */ /* 0x000f220000300800 */
[----:B-1----:R-:W-:-:S03]  /*5c50*/  IMAD.SHL.U32 R24, R38, 0x100, RZ ;  /* 0x0000010026187824 */ /* 0x002fc600078e00ff */
[----:B------:R-:W4:Y:S04]  /*5c60*/  LDL.LU R39, [R1+0x258] ;  /* 0x0002580001277983 */ /* 0x000f280000300800 */
[----:B------:R-:W4:Y:S01]  /*5c70*/  LDL.LU R38, [R1+0x254] ;  /* 0x0002540001267983 */ /* 0x000f220000300800 */
[----:B------:R-:W-:-:S03]  /*5c80*/  IMAD R35, R15, 0x10, R35 ;  /* 0x000000100f237824 */ /* 0x000fc600078e0223 */
[----:B------:R-:W4:Y:S01]  /*5c90*/  LDL.LU R15, [R1+0x250] ;  /* 0x00025000010f7983 */ /* 0x000f220000300800 */
[----:B------:R-:W-:-:S04]  /*5ca0*/  LOP3.LUT R16, R8, 0x49, RZ, 0xfc, !PT ;  /* 0x0000004908107812 */ /* 0x000fc800078efcff */
[CC--:B------:R-:W-:Y:S02]  /*5cb0*/  ISETP.GT.U32.AND P6, PT, R16.reuse, R113.reuse, PT ;  /* 0x000000711000720c */ /* 0x0c0fe40003fc4070 */
[-C--:B------:R-:W-:Y:S02]  /*5cc0*/  ISETP.GT.U32.AND P3, PT, R16, R0.reuse, PT ;  /* 0x000000001000720c */ /* 0x080fe40003f64070 */
[----:B------:R-:W-:Y:S01]  /*5cd0*/  LOP3.LUT R16, R8, 0x48, RZ, 0xfc, !PT ;  /* 0x0000004808107812 */ /* 0x000fe200078efcff */
[----:B0-----:R-:W-:Y:S01]  /*5ce0*/  IMAD.MOV.U32 R17, RZ, RZ, R98 ;  /* 0x000000ffff117224 */ /* 0x001fe200078e0062 */
[----:B------:R-:W-:Y:S01]  /*5cf0*/  LOP3.LUT R24, R24, 0xf00, RZ, 0xe2, !PT ;  /* 0x00000f0018187812 */ /* 0x000fe200078ee2ff */
[----:B------:R-:W-:Y:S01]  /*5d00*/  IMAD.MOV.U32 R18, RZ, RZ, R100 ;  /* 0x000000ffff127224 */ /* 0x000fe200078e0064 */
[CC--:B------:R-:W-:Y:S02]  /*5d10*/  ISETP.GT.U32.AND P1, PT, R16.reuse, R113.reuse, PT ;  /* 0x000000711000720c */ /* 0x0c0fe40003f24070 */
[----:B------:R-:W-:Y:S01]  /*5d20*/  ISETP.GT.U32.AND P0, PT, R16, R0, PT ;  /* 0x000000001000720c */ /* 0x000fe20003f04070 */
[----:B------:R-:W-:Y:S01]  /*5d30*/  IMAD.MOV.U32 R16, RZ, RZ, R96 ;  /* 0x000000ffff107224 */ /* 0x000fe200078e0060 */
[----:B------:R-:W-:Y:S01]  /*5d40*/  ISETP.GT.U32.AND.EX P6, PT, R9, RZ, PT, P6 ;  /* 0x000000ff0900720c */ /* 0x000fe20003fc4160 */
[----:B------:R-:W-:Y:S01]  /*5d50*/  IMAD R33, R3, 0x1000, R24 ;  /* 0x0000100003217824 */ /* 0x000fe200078e0218 */
[----:B------:R-:W-:Y:S01]  /*5d60*/  LOP3.LUT R35, R35, 0xff, RZ, 0xc0, !PT ;  /* 0x000000ff23237812 */ /* 0x000fe200078ec0ff */
[----:B------:R-:W4:Y:S01]  /*5d70*/  LDL.LU R3, [R1+0x24c] ;  /* 0x00024c0001037983 */ /* 0x000f220000300800 */
[----:B------:R-:W-:-:S02]  /*5d80*/  ISETP.GT.U32.AND P2, PT, R30, R113, PT ;  /* 0x000000711e00720c */ /* 0x000fc40003f44070 */
[C---:B------:R-:W-:Y:S01]  /*5d90*/  ISETP.GT.U32.AND.EX P3, PT, R9.reuse, RZ, PT, P3 ;  /* 0x000000ff0900720c */ /* 0x040fe20003f64130 */
[----:B------:R-:W4:Y:S01]  /*5da0*/  LDL.LU R117, [R1+0x28] ;  /* 0x0000280001757983 */ /* 0x000f220000300800 */
[----:B------:R-:W-:Y:S02]  /*5db0*/  ISETP.GT.U32.AND.EX P0, PT, R9, RZ, PT, P0 ;  /* 0x000000ff0900720c */ /* 0x000fe40003f04100 */
[----:B------:R-:W-:Y:S01]  /*5dc0*/  LOP3.LUT R8, R8, 0x40, RZ, 0xfc, !PT ;  /* 0x0000004008087812 */ /* 0x000fe200078efcff */
[----:B------:R-:W4:Y:S01]  /*5dd0*/  LDL.LU R102, [R1+0xc] ;  /* 0x00000c0001667983 */ /* 0x000f220000300800 */
[----:B------:R-:W-:Y:S02]  /*5de0*/  FSEL R96, R57, -INF , !P3 ;  /* 0xff80000039607808 */ /* 0x000fe40005800000 */
[----:B------:R-:W-:Y:S01]  /*5df0*/  FSEL R93, R56, -INF , !P0 ;  /* 0xff800000385d7808 */ /* 0x000fe20004000000 */
[----:B------:R-:W4:Y:S01]  /*5e00*/  LDL.LU R98, [R1+0x38] ;  /* 0x0000380001627983 */ /* 0x000f220000300800 */
[----:B------:R-:W-:-:S02]  /*5e10*/  ISETP.GT.U32.AND P3, PT, R8, R113, PT ;  /* 0x000000710800720c */ /* 0x000fc40003f64070 */
[----:B------:R-:W-:Y:S01]  /*5e20*/  ISETP.GT.U32.AND P0, PT, R8, R0, PT ;  /* 0x000000000800720c */ /* 0x000fe20003f04070 */
[----:B------:R-:W-:Y:S01]  /*5e30*/  IMAD.MOV.U32 R26, RZ, RZ, R101 ;  /* 0x000000ffff1a7224 */ /* 0x000fe200078e0065 */
[----:B------:R-:W-:Y:S01]  /*5e40*/  ISETP.GT.U32.AND.EX P1, PT, R9, RZ, PT, P1 ;  /* 0x000000ff0900720c */ /* 0x000fe20003f24110 */
[----:B------:R0:W-:Y:S01]  /*5e50*/  STL [R1+0x234], R0 ;  /* 0x0002340001007387 */ /* 0x0001e20000100800 */
[----:B------:R-:W-:Y:S02]  /*5e60*/  IMAD.MOV.U32 R24, RZ, RZ, R97 ;  /* 0x000000ffff187224 */ /* 0x000fe400078e0061 */
[----:B------:R-:W-:Y:S01]  /*5e70*/  IMAD.MOV.U32 R25, RZ, RZ, R99 ;  /* 0x000000ffff197224 */ /* 0x000fe200078e0063 */
[----:B------:R-:W-:Y:S01]  /*5e80*/  BAR.SYNC.DEFER_BLOCKING 0x0 ;  /* 0x0000000000007b1d */ /* 0x000fe20000010000 */
[----:B--2---:R-:W-:Y:S02]  /*5e90*/  F2FP.F16.E4M3.UNPACK_B R10, R90 ;  /* 0x0000005aff0a723e */ /* 0x004fe400020006ff */
[----:B---3--:R-:W-:-:S07]  /*5ea0*/  F2FP.F16.E4M3.UNPACK_B R11, R91 ;  /* 0x0000005bff0b723e */ /* 0x008fce00020006ff */
[----:B----4-:R-:W-:Y:S01]  /*5eb0*/  HMMA.16816.F32 R16, R16, R10, R84 ;  /* 0x0000000a1010723c */ /* 0x010fe20000001854 */
[----:B------:R-:W-:Y:S02]  /*5ec0*/  FSEL R87, R59, -INF , !P6 ;  /* 0xff8000003b577808 */ /* 0x000fe40007000000 */
[----:B------:R-:W-:Y:S01]  /*5ed0*/  ISETP.GT.U32.AND P6, PT, R30, R0, PT ;  /* 0x000000001e00720c */ /* 0x000fe20003fc4070 */
[----:B------:R-:W-:Y:S01]  /*5ee0*/  IMAD.IADD R30, R33, 0x1, R35 ;  /* 0x00000001211e7824 */ /* 0x000fe200078e0223 */
[----:B------:R-:W-:Y:S01]  /*5ef0*/  FSEL R85, R58, -INF , !P1 ;  /* 0xff8000003a557808 */ /* 0x000fe20004800000 */
[----:B0-----:R-:W2:Y:S03]  /*5f00*/  LDL.LU R0, [R1] ;  /* 0x0000000001007983 */ /* 0x001ea60000300800 */
[----:B------:R-:W-:-:S04]  /*5f10*/  LOP3.LUT R30, R30, 0xffff, RZ, 0xc0, !PT ;  /* 0x0000ffff1e1e7812 */ /* 0x000fc800078ec0ff */
[----:B------:R-:W-:Y:S01]  /*5f20*/  SHF.R.U32.HI R8, RZ, 0xf, R30 ;  /* 0x0000000fff087819 */ /* 0x000fe2000001161e */
[----:B------:R-:W-:-:S03]  /*5f30*/  IMAD.MOV.U32 R10, RZ, RZ, R101 ;  /* 0x000000ffff0a7224 */ /* 0x000fc600078e0065 */
[----:B------:R-:W-:Y:S01]  /*5f40*/  LOP3.LUT P1, RZ, R8, 0x1, RZ, 0xc0, !PT ;  /* 0x0000000108ff7812 */ /* 0x000fe2000782c0ff */
[----:B------:R-:W-:Y:S02]  /*5f50*/  IMAD.MOV.U32 R8, RZ, RZ, R97 ;  /* 0x000000ffff087224 */ /* 0x000fe400078e0061 */
[----:B------:R-:W3:Y:S04]  /*5f60*/  LDL.LU R97, [R1+0x50] ;  /* 0x0000500001617983 */ /* 0x000ee80000300800 */
[----:B------:R-:W4:Y:S01]  /*5f70*/  LDL.LU R101, [R1+0x8] ;  /* 0x0000080001657983 */ /* 0x000f220000300800 */
[----:B------:R-:W-:Y:S01]  /*5f80*/  F2FP.F16.E4M3.UNPACK_B R38, R38.H1 ;  /* 0x00000026ff26723e */ /* 0x000fe200030006ff */
[----:B------:R-:W-:Y:S01]  /*5f90*/  IMAD.MOV.U32 R27, RZ, RZ, R103 ;  /* 0x000000ffff1b7224 */ /* 0x000fe200078e0067 */
[----:B------:R-:W-:-:S07]  /*5fa0*/  F2FP.F16.E4M3.UNPACK_B R39, R39.H1 ;  /* 0x00000027ff27723e */ /* 0x000fce00030006ff */
[C---:B------:R-:W-:Y:S01]  /*5fb0*/  HMMA.16816.F32 R12, R24.reuse, R38, R12 ;  /* 0x00000026180c723c */ /* 0x040fe2000000180c */
[----:B------:R-:W-:Y:S02]  /*5fc0*/  F2FP.F16.E4M3.UNPACK_B R90, R90.H1 ;  /* 0x0000005aff5a723e */ /* 0x000fe400030006ff */
[----:B------:R-:W-:Y:S01]  /*5fd0*/  F2FP.F16.E4M3.UNPACK_B R91, R91.H1 ;  /* 0x0000005bff5b723e */ /* 0x000fe200030006ff */
[----:B------:R-:W-:Y:S01]  /*5fe0*/  IMAD.MOV.U32 R11, RZ, RZ, R103 ;  /* 0x000000ffff0b7224 */ /* 0x000fe200078e0067 */
[C---:B------:R-:W-:Y:S02]  /*5ff0*/  ISETP.GT.U32.AND.EX P2, PT, R9.reuse, RZ, PT, P2 ;  /* 0x000000ff0900720c */ /* 0x040fe40003f44120 */
[C---:B------:R-:W-:Y:S02]  /*6000*/  ISETP.GT.U32.AND.EX P3, PT, R9.reuse, RZ, PT, P3 ;  /* 0x000000ff0900720c */ /* 0x040fe40003f64130 */
[C---:B------:R-:W-:Y:S01]  /*6010*/  ISETP.GT.U32.AND.EX P6, PT, R9.reuse, RZ, PT, P6 ;  /* 0x000000ff0900720c */ /* 0x040fe20003fc4160 */
[----:B------:R-:W-:Y:S01]  /*6020*/  HMMA.16816.F32 R16, R24, R90, R16 ;  /* 0x0000005a1810723c */ /* 0x000fe20000001810 */
[----:B------:R-:W-:Y:S01]  /*6030*/  ISETP.GT.U32.AND.EX P0, PT, R9, RZ, PT, P0 ;  /* 0x000000ff0900720c */ /* 0x000fe20003f04100 */
[----:B------:R-:W-:-:S07]  /*6040*/  IMAD.MOV.U32 R9, RZ, RZ, R99 ;  /* 0x000000ffff097224 */ /* 0x000fce00078e0063 */
[----:B------:R-:W-:Y:S01]  /*6050*/  FMUL R13, R13, UR10 ;  /* 0x0000000a0d0d7c20 */ /* 0x000fe20008400000 */
[----:B------:R-:W-:Y:S01]  /*6060*/  FMUL R84, R12, UR10 ;  /* 0x0000000a0c547c20 */ /* 0x000fe20008400000 */
[--C-:B------:R-:W-:Y:S01]  /*6070*/  SHF.R.U32.HI R12, RZ, 0xd, R30.reuse ;  /* 0x0000000dff0c7819 */ /* 0x100fe2000001161e */
[----:B------:R-:W-:Y:S02]  /*6080*/  FMUL R14, R14, UR10 ;  /* 0x0000000a0e0e7c20 */ /* 0x000fe40008400000 */
[----:B------:R-:W-:Y:S02]  /*6090*/  FSEL R86, R13, -INF , !P6 ;  /* 0xff8000000d567808 */ /* 0x000fe40007000000 */
[----:B------:R-:W-:Y:S02]  /*60a0*/  LOP3.LUT P6, RZ, R12, 0x1, RZ, 0xc0, !PT ;  /* 0x000000010cff7812 */ /* 0x000fe400078cc0ff */
[----:B------:R-:W-:Y:S01]  /*60b0*/  SHF.R.U32.HI R12, RZ, 0xc, R30 ;  /* 0x0000000cff0c7819 */ /* 0x000fe2000001161e */
[----:B------:R-:W-:Y:S01]  /*60c0*/  HMMA.16816.F32 R4, R8, R50, R4 ;  /* 0x000000320804723c */ /* 0x000fe20000001804 */
[----:B------:R-:W-:-:S02]  /*60d0*/  FSEL R50, R14, -INF , !P3 ;  /* 0xff8000000e327808 */ /* 0x000fc40005800000 */
[----:B------:R-:W-:Y:S02]  /*60e0*/  LOP3.LUT P3, RZ, R12, 0x1, RZ, 0xc0, !PT ;  /* 0x000000010cff7812 */ /* 0x000fe4000786c0ff */
[----:B------:R-:W-:Y:S01]  /*60f0*/  FMNMX3 R12, R89, R88, R108, !PT ;  /* 0x00000058590c7276 */ /* 0x000fe2000780006c */
[----:B------:R-:W-:Y:S01]  /*6100*/  FMUL R15, R15, UR10 ;  /* 0x0000000a0f0f7c20 */ /* 0x000fe20008400000 */
[----:B------:R-:W-:Y:S02]  /*6110*/  SHF.R.U32.HI R13, RZ, 0xb, R30 ;  /* 0x0000000bff0d7819 */ /* 0x000fe4000001161e */
[----:B------:R-:W-:Y:S01]  /*6120*/  FMNMX3 R14, R12, R64, R66, !PT ;  /* 0x000000400c0e7276 */ /* 0x000fe20007800042 */
[----:B------:R-:W-:Y:S01]  /*6130*/  HMMA.16816.F32 R8, R8, R54, R20 ;  /* 0x000000360808723c */ /* 0x000fe20000001814 */
[----:B------:R-:W-:Y:S01]  /*6140*/  FSEL R51, R15, -INF , !P2 ;  /* 0xff8000000f337808 */ /* 0x000fe20005000000 */
[----:B------:R-:W-:Y:S01]  /*6150*/  FMUL R16, R16, UR10 ;  /* 0x0000000a10107c20 */ /* 0x000fe20008400000 */
[----:B------:R-:W-:Y:S01]  /*6160*/  FMNMX3 R14, R14, R67, R78, !PT ;  /* 0x000000430e0e7276 */ /* 0x000fe2000780004e */
[----:B------:R-:W-:Y:S01]  /*6170*/  FMUL R18, R18, UR10 ;  /* 0x0000000a12127c20 */ /* 0x000fe20008400000 */
[----:B------:R-:W-:-:S02]  /*6180*/  LOP3.LUT P2, RZ, R13, 0x1, RZ, 0xc0, !PT ;  /* 0x000000010dff7812 */ /* 0x000fc4000784c0ff */
[--C-:B------:R-:W-:Y:S02]  /*6190*/  SHF.R.U32.HI R13, RZ, 0xa, R30.reuse ;  /* 0x0000000aff0d7819 */ /* 0x100fe4000001161e */
[----:B------:R-:W-:Y:S02]  /*61a0*/  FMNMX3 R14, R14, R81, R119, !PT ;  /* 0x000000510e0e7276 */ /* 0x000fe40007800077 */
[----:B------:R-:W-:Y:S02]  /*61b0*/  SHF.R.U32.HI R12, RZ, 0x9, R30 ;  /* 0x00000009ff0c7819 */ /* 0x000fe4000001161e */
[----:B------:R-:W-:Y:S02]  /*61c0*/  FSEL R37, R16, -INF , !P1 ;  /* 0xff80000010257808 */ /* 0x000fe40004800000 */
[----:B------:R-:W-:Y:S01]  /*61d0*/  LOP3.LUT P1, RZ, R13, 0x1, RZ, 0xc0, !PT ;  /* 0x000000010dff7812 */ /* 0x000fe2000782c0ff */
[----:B------:R-:W-:Y:S01]  /*61e0*/  FMUL R13, R6, UR10 ;  /* 0x0000000a060d7c20 */ /* 0x000fe20008400000 */
[----:B------:R-:W-:-:S02]  /*61f0*/  FSEL R90, R18, -INF , !P6 ;  /* 0xff800000125a7808 */ /* 0x000fc40007000000 */
[----:B------:R-:W-:Y:S02]  /*6200*/  FMNMX3 R14, R14, R123, R118, !PT ;  /* 0x0000007b0e0e7276 */ /* 0x000fe40007800076 */
[----:B------:R-:W-:Y:S02]  /*6210*/  LOP3.LUT P6, RZ, R12, 0x1, RZ, 0xc0, !PT ;  /* 0x000000010cff7812 */ /* 0x000fe400078cc0ff */
[----:B------:R-:W-:Y:S01]  /*6220*/  SHF.R.U32.HI R6, RZ, 0x7, R30 ;  /* 0x00000007ff067819 */ /* 0x000fe2000001161e */
[----:B------:R-:W-:Y:S01]  /*6230*/  FMUL R19, R19, UR10 ;  /* 0x0000000a13137c20 */ /* 0x000fe20008400000 */
[----:B------:R-:W-:Y:S02]  /*6240*/  FMNMX3 R14, R14, R114, R94, !PT ;  /* 0x000000720e0e7276 */ /* 0x000fe4000780005e */
[----:B------:R-:W-:Y:S02]  /*6250*/  FSEL R45, R13, -INF , !P6 ;  /* 0xff8000000d2d7808 */ /* 0x000fe40007000000 */
[----:B------:R-:W-:Y:S01]  /*6260*/  LOP3.LUT P6, RZ, R6, 0x1, RZ, 0xc0, !PT ;  /* 0x0000000106ff7812 */ /* 0x000fe200078cc0ff */
[----:B------:R-:W-:Y:S01]  /*6270*/  FMUL R6, R7, UR10 ;  /* 0x0000000a07067c20 */ /* 0x000fe20008400000 */
[----:B------:R-:W-:-:S02]  /*6280*/  SHF.R.U32.HI R12, RZ, 0x8, R30 ;  /* 0x00000008ff0c7819 */ /* 0x000fc4000001161e */
[----:B------:R-:W-:Y:S02]  /*6290*/  FMNMX3 R7, R14, R92, R125, !PT ;  /* 0x0000005c0e077276 */ /* 0x000fe4000780007d */
[----:B------:R-:W-:Y:S02]  /*62a0*/  FSEL R91, R19, -INF , !P3 ;  /* 0xff800000135b7808 */ /* 0x000fe40005800000 */
[----:B------:R-:W-:Y:S01]  /*62b0*/  LOP3.LUT P3, RZ, R12, 0x1, RZ, 0xc0, !PT ;  /* 0x000000010cff7812 */ /* 0x000fe2000786c0ff */
[----:B------:R-:W-:Y:S01]  /*62c0*/  FMUL R12, R10, UR10 ;  /* 0x0000000a0a0c7c20 */ /* 0x000fe20008400000 */
[----:B------:R-:W-:Y:S02]  /*62d0*/  FMNMX3 R7, R7, R111, R50, !PT ;  /* 0x0000006f07077276 */ /* 0x000fe40007800032 */
[----:B------:R-:W-:Y:S02]  /*62e0*/  SHF.R.U32.HI R10, RZ, 0x5, R30 ;  /* 0x00000005ff0a7819 */ /* 0x000fe4000001161e */
[----:B------:R-:W-:-:S02]  /*62f0*/  FSEL R41, R6, -INF , !P3 ;  /* 0xff80000006297808 */ /* 0x000fc40005800000 */
[----:B------:R-:W-:Y:S02]  /*6300*/  FMNMX3 R7, R7, R51, R85, !PT ;  /* 0x0000003307077276 */ /* 0x000fe40007800055 */
[----:B------:R-:W-:Y:S02]  /*6310*/  LOP3.LUT P3, RZ, R10, 0x1, RZ, 0xc0, !PT ;  /* 0x000000010aff7812 */ /* 0x000fe4000786c0ff */
[----:B------:R-:W-:Y:S02]  /*6320*/  SHF.R.U32.HI R6, RZ, 0x4, R30 ;  /* 0x00000004ff067819 */ /* 0x000fe4000001161e */
[----:B------:R-:W-:Y:S02]  /*6330*/  FMNMX3 R7, R7, R87, R95, !PT ;  /* 0x0000005707077276 */ /* 0x000fe4000780005f */
[----:B------:R-:W-:Y:S02]  /*6340*/  FSEL R43, R12, -INF , !P3 ;  /* 0xff8000000c2b7808 */ /* 0x000fe40005800000 */
[----:B------:R-:W-:Y:S01]  /*6350*/  LOP3.LUT P3, RZ, R6, 0x1, RZ, 0xc0, !PT ;  /* 0x0000000106ff7812 */ /* 0x000fe2000786c0ff */
[----:B------:R-:W-:Y:S01]  /*6360*/  FMUL R6, R11, UR10 ;  /* 0x0000000a0b067c20 */ /* 0x000fe20008400000 */
[----:B------:R-:W-:Y:S04]  /*6370*/  STL [R1+0x48], R37 ;  /* 0x0000482501007387 */ /* 0x000fe80000100800 */
[----:B------:R-:W-:Y:S04]  /*6380*/  STL [R1+0x4], R45 ;  /* 0x0000042d01007387 */ /* 0x000fe80000100800 */
[----:B------:R-:W-:Y:S04]  /*6390*/  STL [R1+0x10], R41 ;  /* 0x0000102901007387 */ /* 0x000fe80000100800 */
[----:B------:R-:W-:Y:S04]  /*63a0*/  STL [R1+0x2c], R43 ;  /* 0x00002c2b01007387 */ /* 0x000fe80000100800 */
[----:B------:R0:W-:Y:S01]  /*63b0*/  STL [R1+0x244], R90 ;  /* 0x0002445a01007387 */ /* 0x0001e20000100800 */
[----:B----4-:R-:W-:-:S04]  /*63c0*/  FMNMX3 R11, R7, R101, R102, !PT ;  /* 0x00000065070b7276 */ /* 0x010fc80007800066 */
[----:B------:R-:W-:Y:S02]  /*63d0*/  FMNMX3 R11, R11, R68, R90, !PT ;  /* 0x000000440b0b7276 */ /* 0x000fe4000780005a */
[----:B0-----:R-:W4:Y:S01]  /*63e0*/  LDL.LU R90, [R1+0x5c] ;  /* 0x00005c00015a7983 */ /* 0x001f220000300800 */
[----:B------:R-:W-:-:S04]  /*63f0*/  FMNMX3 R13, R110, R107, R109, !PT ;  /* 0x0000006b6e0d7276 */ /* 0x000fc8000780006d */
[----:B------:R-:W-:Y:S02]  /*6400*/  FMNMX3 R10, R13, R83, R82, !PT ;  /* 0x000000530d0a7276 */ /* 0x000fe40007800052 */
[----:B------:R-:W-:Y:S02]  /*6410*/  SHF.R.U32.HI R7, RZ, 0x1, R30 ;  /* 0x00000001ff077819 */ /* 0x000fe4000001161e */
[----:B------:R-:W-:Y:S02]  /*6420*/  FMNMX3 R10, R10, R65, R76, !PT ;  /* 0x000000410a0a7276 */ /* 0x000fe4000780004c */
[----:B------:R-:W-:Y:S02]  /*6430*/  FSEL R12, R6, -INF , !P3 ;  /* 0xff800000060c7808 */ /* 0x000fe40005800000 */
[----:B------:R-:W-:Y:S02]  /*6440*/  FMNMX3 R10, R10, R80, R124, !PT ;  /* 0x000000500a0a7276 */ /* 0x000fe4000780007c */
[----:B------:R-:W-:-:S02]  /*6450*/  LOP3.LUT P3, RZ, R7, 0x1, RZ, 0xc0, !PT ;  /* 0x0000000107ff7812 */ /* 0x000fc4000786c0ff */
[----:B--2---:R-:W-:Y:S02]  /*6460*/  FMNMX3 R10, R10, R0, R122, !PT ;  /* 0x000000000a0a7276 */ /* 0x004fe4000780007a */
[----:B------:R-:W-:Y:S02]  /*6470*/  FSEL R7, R106, -INF , !P3 ;  /* 0xff8000006a077808 */ /* 0x000fe40005800000 */
[----:B------:R-:W-:Y:S01]  /*6480*/  FMNMX3 R10, R10, R121, R120, !PT ;  /* 0x000000790a0a7276 */ /* 0x000fe20007800078 */
[----:B------:R-:W-:Y:S01]  /*6490*/  STL [R1+0x24], R12 ;  /* 0x0000240c01007387 */ /* 0x000fe20000100800 */
[----:B------:R-:W-:Y:S02]  /*64a0*/  FSEL R84, R84, -INF , !P0 ;  /* 0xff80000054547808 */ /* 0x000fe40004000000 */
[----:B------:R-:W-:Y:S01]  /*64b0*/  FMNMX3 R10, R10, R115, R117, !PT ;  /* 0x000000730a0a7276 */ /* 0x000fe20007800075 */
[----:B------:R0:W-:Y:S01]  /*64c0*/  STL [R1+0x78], R7 ;  /* 0x0000780701007387 */ /* 0x0001e20000100800 */
[----:B------:R-:W-:-:S03]  /*64d0*/  FMNMX3 R11, R11, R91, R45, !PT ;  /* 0x0000005b0b0b7276 */ /* 0x000fc6000780002d */
[----:B------:R-:W2:Y:S01]  /*64e0*/  LDL.LU R13, [R1+0x110] ;  /* 0x00011000010d7983 */ /* 0x000ea20000300800 */
[----:B------:R-:W-:Y:S02]  /*64f0*/  FMNMX3 R10, R10, R116, R84, !PT ;  /* 0x000000740a0a7276 */ /* 0x000fe40007800054 */
[----:B------:R-:W-:Y:S02]  /*6500*/  FMNMX3 R11, R11, R41, R43, !PT ;  /* 0x000000290b0b7276 */ /* 0x000fe4000780002b */
[--C-:B------:R-:W-:Y:S02]  /*6510*/  SHF.R.U32.HI R24, RZ, 0xe, R30.reuse ;  /* 0x0000000eff187819 */ /* 0x100fe4000001161e */
[--C-:B------:R-:W-:Y:S01]  /*6520*/  SHF.R.U32.HI R6, RZ, 0x6, R30.reuse ;  /* 0x00000006ff067819 */ /* 0x100fe2000001161e */
[----:B------:R-:W-:Y:S01]  /*6530*/  FMUL R17, R17, UR10 ;  /* 0x0000000a11117c20 */ /* 0x000fe20008400000 */
[----:B------:R-:W-:Y:S02]  /*6540*/  FMNMX3 R10, R10, R86, R93, !PT ;  /* 0x000000560a0a7276 */ /* 0x000fe4000780005d */
[----:B------:R-:W-:Y:S01]  /*6550*/  FMNMX3 R11, R11, R12, R7, !PT ;  /* 0x0000000c0b0b7276 */ /* 0x000fe20007800007 */
[----:B0-----:R-:W-:Y:S01]  /*6560*/  FMUL R7, R4, UR10 ;  /* 0x0000000a04077c20 */ /* 0x001fe20008400000 */
[----:B------:R-:W-:Y:S01]  /*6570*/  LOP3.LUT P0, RZ, R24, 0x1, RZ, 0xc0, !PT ;  /* 0x0000000118ff7812 */ /* 0x000fe2000780c0ff */
[----:B------:R-:W-:Y:S01]  /*6580*/  IMAD.MOV.U32 R100, RZ, RZ, R63 ;  /* 0x000000ffff647224 */ /* 0x000fe200078e003f */
[----:B------:R-:W-:Y:S01]  /*6590*/  LOP3.LUT P3, RZ, R6, 0x1, RZ, 0xc0, !PT ;  /* 0x0000000106ff7812 */ /* 0x000fe2000786c0ff */
[----:B------:R-:W-:Y:S01]  /*65a0*/  FMUL R5, R5, UR10 ;  /* 0x0000000a05057c20 */ /* 0x000fe20008400000 */
[----:B------:R-:W-:Y:S01]  /*65b0*/  SHF.R.U32.HI R6, RZ, 0x3, R30 ;  /* 0x00000003ff067819 */ /* 0x000fe2000001161e */
[----:B------:R-:W-:Y:S01]  /*65c0*/  FMUL R8, R8, UR10 ;  /* 0x0000000a08087c20 */ /* 0x000fe20008400000 */
[----:B------:R-:W-:Y:S01]  /*65d0*/  FMNMX3 R10, R10, R96, R98, !PT ;  /* 0x000000600a0a7276 */ /* 0x000fe20007800062 */
[----:B------:R-:W-:Y:S01]  /*65e0*/  FMUL R9, R9, UR10 ;  /* 0x0000000a09097c20 */ /* 0x000fe20008400000 */
[----:B------:R-:W-:-:S02]  /*65f0*/  FSEL R12, R17, -INF , !P0 ;  /* 0xff800000110c7808 */ /* 0x000fc40004000000 */
[----:B------:R-:W-:Y:S02]  /*6600*/  FMNMX R4, R2, R11, !PT ;  /* 0x0000000b02047209 */ /* 0x000fe40007800000 */
[----:B------:R-:W-:Y:S01]  /*6610*/  LOP3.LUT P0, RZ, R6, 0x1, RZ, 0xc0, !PT ;  /* 0x0000000106ff7812 */ /* 0x000fe2000780c0ff */
[----:B------:R-:W2:Y:S01]  /*6620*/  LDL.LU R2, [R1+0x248] ;  /* 0x0002480001027983 */ /* 0x000ea20000300800 */
[----:B------:R-:W-:Y:S02]  /*6630*/  FSEL R14, R7, -INF , !P2 ;  /* 0xff800000070e7808 */ /* 0x000fe40005000000 */
[----:B---3--:R-:W-:Y:S02]  /*6640*/  FMNMX3 R7, R10, R100, R97, !PT ;  /* 0x000000640a077276 */ /* 0x008fe40007800061 */
[----:B------:R-:W-:Y:S02]  /*6650*/  FSEL R11, R5, -INF , !P1 ;  /* 0xff800000050b7808 */ /* 0x000fe40004800000 */
[----:B------:R-:W-:Y:S01]  /*6660*/  FSEL R8, R8, -INF , !P6 ;  /* 0xff80000008087808 */ /* 0x000fe20007000000 */
[----:B------:R0:W-:Y:S01]  /*6670*/  STL [R1+0x3c], R12 ;  /* 0x00003c0c01007387 */ /* 0x0001e20000100800 */
[----:B------:R-:W-:-:S02]  /*6680*/  FSEL R5, R9, -INF , !P3 ;  /* 0xff80000009057808 */ /* 0x000fc40005800000 */
[----:B------:R-:W-:Y:S01]  /*6690*/  FSEL R10, R104, -INF , !P0 ;  /* 0xff800000680a7808 */ /* 0x000fe20004000000 */
[----:B------:R-:W-:Y:S04]  /*66a0*/  STL [R1+0x40], R14 ;  /* 0x0000400e01007387 */ /* 0x000fe80000100800 */
[----:B------:R-:W-:Y:S04]  /*66b0*/  STL [R1+0x44], R11 ;  /* 0x0000440b01007387 */ /* 0x000fe80000100800 */
[----:B------:R-:W-:Y:S04]  /*66c0*/  STL [R1+0x4c], R8 ;  /* 0x00004c0801007387 */ /* 0x000fe80000100800 */
[----:B------:R1:W-:Y:S04]  /*66d0*/  STL [R1+0x54], R5 ;  /* 0x0000540501007387 */ /* 0x0003e80000100800 */
[----:B------:R-:W-:Y:S01]  /*66e0*/  STL [R1+0x64], R10 ;  /* 0x0000640a01007387 */ /* 0x000fe20000100800 */
[----:B----4-:R-:W-:-:S04]  /*66f0*/  FMNMX3 R7, R7, R90, R37, !PT ;  /* 0x0000005a07077276 */ /* 0x010fc80007800025 */
[----:B------:R-:W-:Y:S02]  /*6700*/  FMNMX3 R7, R7, R12, R14, !PT ;  /* 0x0000000c07077276 */ /* 0x000fe4000780000e */
[----:B0-----:R-:W3:Y:S04]  /*6710*/  LDL.LU R12, [R1+0x114] ;  /* 0x00011400010c7983 */ /* 0x001ee80000300800 */
[----:B------:R-:W0:Y:S01]  /*6720*/  SHFL.BFLY PT, R6, R4, 0x2, 0x1f ;  /* 0x0c401f0004067f89 */ /* 0x000e2200000e0000 */
[----:B------:R-:W-:Y:S02]  /*6730*/  SHF.R.U32.HI R30, RZ, 0x2, R30 ;  /* 0x00000002ff1e7819 */ /* 0x000fe4000001161e */
[----:B------:R-:W-:Y:S02]  /*6740*/  FMNMX3 R7, R7, R11, R8, !PT ;  /* 0x0000000b07077276 */ /* 0x000fe40007800008 */
[----:B------:R-:W-:-:S02]  /*6750*/  LOP3.LUT P2, RZ, R30, 0x1, RZ, 0xc0, !PT ;  /* 0x000000011eff7812 */ /* 0x000fc4000784c0ff */
[----:B-1----:R-:W-:Y:S02]  /*6760*/  FMNMX3 R5, R7, R5, R10, !PT ;  /* 0x0000000507057276 */ /* 0x002fe4000780000a */
[----:B------:R-:W-:-:S04]  /*6770*/  FSEL R8, R105, -INF , !P2 ;  /* 0xff80000069087808 */ /* 0x000fc80005000000 */
[----:B------:R-:W-:-:S05]  /*6780*/  FMNMX R5, R8, R5, !PT ;  /* 0x0000000508057209 */ /* 0x000fca0007800000 */
[----:B------:R-:W1:Y:S01]  /*6790*/  SHFL.BFLY PT, R7, R5, 0x2, 0x1f ;  /* 0x0c401f0005077f89 */ /* 0x000e6200000e0000 */
[----:B0-----:R-:W-:-:S05]  /*67a0*/  FMNMX R4, R4, R6, !PT ;  /* 0x0000000604047209 */ /* 0x001fca0007800000 */
[----:B------:R-:W2:Y:S01]  /*67b0*/  SHFL.BFLY PT, R6, R4, 0x1, 0x1f ;  /* 0x0c201f0004067f89 */ /* 0x000ea200000e0000 */
[----:B-1----:R-:W-:Y:S02]  /*67c0*/  FMNMX R5, R5, R7, !PT ;  /* 0x0000000705057209 */ /* 0x002fe40007800000 */
[----:B--2---:R-:W-:-:S03]  /*67d0*/  FMNMX3 R4, R4, R6, R13, !PT ;  /* 0x0000000604047276 */ /* 0x004fc6000780000d */
[----:B------:R-:W3:Y:S02]  /*67e0*/  SHFL.BFLY PT, R6, R5, 0x1, 0x1f ;  /* 0x0c201f0005067f89 */ /* 0x000ee400000e0000 */
[--C-:B------:R-:W-:Y:S01]  /*67f0*/  FADD R7, R89, -R4.reuse ;  /* 0x8000000459077221 */ /* 0x100fe20000000000 */
[--C-:B------:R-:W-:Y:S01]  /*6800*/  FADD R88, R88, -R4.reuse ;  /* 0x8000000458587221 */ /* 0x100fe20000000000 */
[--C-:B------:R-:W-:Y:S01]  /*6810*/  FADD R108, R108, -R4.reuse ;  /* 0x800000046c6c7221 */ /* 0x100fe20000000000 */
[--C-:B------:R-:W-:Y:S01]  /*6820*/  FADD R64, R64, -R4.reuse ;  /* 0x8000000440407221 */ /* 0x100fe20000000000 */
[----:B------:R-:W-:Y:S01]  /*6830*/  FMUL R7, R7, 1.4426950216293334961 ;  /* 0x3fb8aa3b07077820 */ /* 0x000fe20000400000 */
[--C-:B------:R-:W-:Y:S01]  /*6840*/  FADD R66, R66, -R4.reuse ;  /* 0x8000000442427221 */ /* 0x100fe20000000000 */
[----:B------:R-:W-:Y:S01]  /*6850*/  FMUL R88, R88, 1.4426950216293334961 ;  /* 0x3fb8aa3b58587820 */ /* 0x000fe20000400000 */
[--C-:B------:R-:W-:Y:S01]  /*6860*/  FADD R67, R67, -R4.reuse ;  /* 0x8000000443437221 */ /* 0x100fe20000000000 */
[----:B------:R-:W-:Y:S01]  /*6870*/  FMUL R108, R108, 1.4426950216293334961 ;  /* 0x3fb8aa3b6c6c7820 */ /* 0x000fe20000400000 */
[----:B------:R-:W-:Y:S01]  /*6880*/  FMUL R64, R64, 1.4426950216293334961 ;  /* 0x3fb8aa3b40407820 */ /* 0x000fe20000400000 */
[----:B------:R-:W0:Y:S01]  /*6890*/  MUFU.EX2 R22, R7 ;  /* 0x0000000700167308 */ /* 0x000e220000000800 */
[----:B------:R-:W-:Y:S01]  /*68a0*/  FMUL R66, R66, 1.4426950216293334961 ;  /* 0x3fb8aa3b42427820 */ /* 0x000fe20000400000 */
[----:B------:R-:W-:Y:S01]  /*68b0*/  FMUL R67, R67, 1.4426950216293334961 ;  /* 0x3fb8aa3b43437820 */ /* 0x000fe20000400000 */
[----:B------:R1:W-:Y:S05]  /*68c0*/  STL [R1+0x68], R8 ;  /* 0x0000680801007387 */ /* 0x0003ea0000100800 */
[----:B------:R-:W2:Y:S08]  /*68d0*/  MUFU.EX2 R21, R88 ;  /* 0x0000005800157308 */ /* 0x000eb00000000800 */
[----:B------:R-:W4:Y:S08]  /*68e0*/  MUFU.EX2 R20, R108 ;  /* 0x0000006c00147308 */ /* 0x000f300000000800 */
[----:B------:R-:W0:Y:S08]  /*68f0*/  MUFU.EX2 R10, R64 ;  /* 0x00000040000a7308 */ /* 0x000e300000000800 */
[----:B------:R-:W1:Y:S08]  /*6900*/  MUFU.EX2 R16, R66 ;  /* 0x0000004200107308 */ /* 0x000e700000000800 */
[----:B------:R-:W1:Y:S01]  /*6910*/  MUFU.EX2 R15, R67 ;  /* 0x00000043000f7308 */ /* 0x000e620000000800 */
[--C-:B------:R-:W-:Y:S01]  /*6920*/  FADD R78, R78, -R4.reuse ;  /* 0x800000044e4e7221 */ /* 0x100fe20000000000 */
[----:B0-----:R-:W-:Y:S01]  /*6930*/  STL [R1+0x1c], R22 ;  /* 0x00001c1601007387 */ /* 0x001fe20000100800 */
[----:B------:R-:W-:-:S02]  /*6940*/  FADD R81, R81, -R4 ;  /* 0x8000000451517221 */ /* 0x000fc40000000000 */
[----:B------:R-:W-:Y:S01]  /*6950*/  FMUL R78, R78, 1.4426950216293334961 ;  /* 0x3fb8aa3b4e4e7820 */ /* 0x000fe20000400000 */
[----:B--2---:R-:W-:Y:S04]  /*6960*/  STL [R1+0x18], R21 ;  /* 0x0000181501007387 */ /* 0x004fe80000100800 */
[----:B----4-:R-:W-:Y:S01]  /*6970*/  STL [R1+0x30], R20 ;  /* 0x0000301401007387 */ /* 0x010fe20000100800 */
[----:B------:R-:W-:Y:S03]  /*6980*/  MUFU.EX2 R11, R78 ;  /* 0x0000004e000b7308 */ /* 0x000fe60000000800 */
[----:B------:R-:W-:Y:S01]  /*6990*/  STL [R1+0x34], R10 ;  /* 0x0000340a01007387 */ /* 0x000fe20000100800 */
[----:B------:R-:W-:-:S03]  /*69a0*/  FMUL R81, R81, 1.4426950216293334961 ;  /* 0x3fb8aa3b51517820 */ /* 0x000fc60000400000 */
[----:B-1----:R-:W-:Y:S04]  /*69b0*/  STL [R1+0x70], R16 ;  /* 0x0000701001007387 */ /* 0x002fe80000100800 */
[----:B------:R-:W-:Y:S01]  /*69c0*/  STL [R1+0x74], R15 ;  /* 0x0000740f01007387 */ /* 0x000fe20000100800 */
[----:B------:R-:W-:Y:S01]  /*69d0*/  MUFU.EX2 R9, R81 ;  /* 0x0000005100097308 */ /* 0x000fe20000000800 */
[----:B------:R-:W-:Y:S02]  /*69e0*/  LOP3.LUT R23, R3, 0x40, RZ, 0x3c, !PT ;  /* 0x0000004003177812 */ /* 0x000fe400078e3cff */
[----:B------:R-:W-:Y:S04]  /*69f0*/  STS.U8 [R3+UR7+0x8000], R61 ;  /* 0x0080003d03007988 */ /* 0x000fe80008000007 */
[----:B------:R-:W-:Y:S04]  /*6a00*/  STS.U8 [R3+UR7+0x8400], R31 ;  /* 0x0084001f03007988 */ /* 0x000fe80008000007 */
[----:B------:R-:W-:Y:S04]  /*6a10*/  STS.U8 [R3+UR7+0x8800], R32 ;  /* 0x0088002003007988 */ /* 0x000fe80008000007 */
[----:B------:R-:W-:Y:S04]  /*6a20*/  STS.U8 [R3+UR7+0x8c00], R36 ;  /* 0x008c002403007988 */ /* 0x000fe80008000007 */
[----:B------:R-:W-:Y:S04]  /*6a30*/  STS.U8 [R3+UR7+0x9000], R28 ;  /* 0x0090001c03007988 */ /* 0x000fe80008000007 */
[----:B------:R-:W-:Y:S04]  /*6a40*/  STS.U8 [R3+UR7+0x9400], R44 ;  /* 0x0094002c03007988 */ /* 0x000fe80008000007 */
[----:B------:R-:W-:Y:S04]  /*6a50*/  STS.U8 [R3+UR7+0x9800], R48 ;  /* 0x0098003003007988 */ /* 0x000fe80008000007 */
[----:B------:R-:W-:Y:S01]  /*6a60*/  STS.U8 [R3+UR7+0x9c00], R72 ;  /* 0x009c004803007988 */ /* 0x000fe20008000007 */
[----:B---3--:R-:W-:-:S05]  /*6a70*/  FMNMX3 R5, R5, R6, R12, !PT ;  /* 0x0000000605057276 */ /* 0x008fca000780000c */
[--C-:B------:R-:W-:Y:S01]  /*6a80*/  FADD R109, R109, -R5.reuse ;  /* 0x800000056d6d7221 */ /* 0x100fe20000000000 */
[----:B------:R-:W-:-:S03]  /*6a90*/  FADD R83, R83, -R5 ;  /* 0x8000000553537221 */ /* 0x000fc60000000000 */
[----:B------:R-:W-:Y:S01]  /*6aa0*/  FMUL R109, R109, 1.4426950216293334961 ;  /* 0x3fb8aa3b6d6d7820 */ /* 0x000fe20000400000 */
[----:B------:R-:W-:-:S03]  /*6ab0*/  FMUL R83, R83, 1.4426950216293334961 ;  /* 0x3fb8aa3b53537820 */ /* 0x000fc60000400000 */
[----:B------:R-:W0:Y:S01]  /*6ac0*/  MUFU.EX2 R8, R109 ;  /* 0x0000006d00087308 */ /* 0x000e220000000800 */
[--C-:B------:R-:W-:Y:S01]  /*6ad0*/  FADD R110, R110, -R5.reuse ;  /* 0x800000056e6e7221 */ /* 0x100fe20000000000 */
[----:B------:R-:W-:-:S06]  /*6ae0*/  FADD R107, R107, -R5 ;  /* 0x800000056b6b7221 */ /* 0x000fcc0000000000 */
[----:B------:R-:W1:Y:S01]  /*6af0*/  MUFU.EX2 R7, R83 ;  /* 0x0000005300077308 */ /* 0x000e620000000800 */
[----:B------:R-:W-:Y:S01]  /*6b00*/  FMUL R104, R110, 1.4426950216293334961 ;  /* 0x3fb8aa3b6e687820 */ /* 0x000fe20000400000 */
[----:B------:R-:W-:Y:S01]  /*6b10*/  FMUL R99, R107, 1.4426950216293334961 ;  /* 0x3fb8aa3b6b637820 */ /* 0x000fe20000400000 */
[--C-:B------:R-:W-:Y:S01]  /*6b20*/  FADD R82, R82, -R5.reuse ;  /* 0x8000000552527221 */ /* 0x100fe20000000000 */
[--C-:B------:R-:W-:Y:S01]  /*6b30*/  FADD R65, R65, -R5.reuse ;  /* 0x8000000541417221 */ /* 0x100fe20000000000 */
[--C-:B------:R-:W-:Y:S01]  /*6b40*/  FADD R6, R76, -R5.reuse ;  /* 0x800000054c067221 */ /* 0x100fe20000000000 */
[----:B------:R-:W-:Y:S01]  /*6b50*/  FADD R80, R80, -R5 ;  /* 0x8000000550507221 */ /* 0x000fe20000000000 */
[----:B------:R-:W-:Y:S01]  /*6b60*/  FMUL R82, R82, 1.4426950216293334961 ;  /* 0x3fb8aa3b52527820 */ /* 0x000fe20000400000 */
[----:B------:R-:W-:Y:S01]  /*6b70*/  MUFU.EX2 R104, R104 ;  /* 0x0000006800687308 */ /* 0x000fe20000000800 */
[----:B------:R-:W-:Y:S01]  /*6b80*/  FMUL R65, R65, 1.4426950216293334961 ;  /* 0x3fb8aa3b41417820 */ /* 0x000fe20000400000 */
[----:B------:R-:W-:Y:S01]  /*6b90*/  FMUL R6, R6, 1.4426950216293334961 ;  /* 0x3fb8aa3b06067820 */ /* 0x000fe20000400000 */
[----:B------:R-:W-:Y:S01]  /*6ba0*/  FMUL R80, R80, 1.4426950216293334961 ;  /* 0x3fb8aa3b50507820 */ /* 0x000fe20000400000 */
[----:B0-----:R-:W-:Y:S04]  /*6bb0*/  STL [R1+0x20], R8 ;  /* 0x0000200801007387 */ /* 0x001fe80000100800 */
[----:B------:R-:W0:Y:S01]  /*6bc0*/  MUFU.EX2 R99, R99 ;  /* 0x0000006300637308 */ /* 0x000e220000000800 */
[----:B-1----:R1:W-:Y:S07]  /*6bd0*/  STL [R1+0x60], R7 ;  /* 0x0000600701007387 */ /* 0x0023ee0000100800 */
[----:B------:R-:W2:Y:S01]  /*6be0*/  MUFU.EX2 R19, R82 ;  /* 0x0000005200137308 */ /* 0x000ea20000000800 */
[----:B-1----:R-:W-:-:S07]  /*6bf0*/  F2FP.SATFINITE.E4M3.F32.PACK_AB_MERGE_C R7, R7, R8, RZ ;  /* 0x000000080707723e */ /* 0x002fce00048070ff */
[----:B------:R-:W1:Y:S08]  /*6c00*/  MUFU.EX2 R17, R65 ;  /* 0x0000004100117308 */ /* 0x000e700000000800 */
[----:B------:R3:W4:Y:S08]  /*6c10*/  MUFU.EX2 R14, R6 ;  /* 0x00000006000e7308 */ /* 0x0007300000000800 */
[----:B------:R-:W4:Y:S01]  /*6c20*/  MUFU.EX2 R8, R80 ;  /* 0x0000005000087308 */ /* 0x000f220000000800 */
[----:B0-----:R-:W-:Y:S01]  /*6c30*/  F2FP.SATFINITE.E4M3.F32.PACK_AB_MERGE_C R49, R99, R104, RZ ;  /* 0x000000686331723e */ /* 0x001fe200048070ff */
[----:B------:R-:W-:Y:S01]  /*6c40*/  STL [R1+0x84], R11 ;  /* 0x0000840b01007387 */ /* 0x000fe20000100800 */
[----:B------:R-:W-:-:S02]  /*6c50*/  F2FP.F16.E4M3.UNPACK_B R7, R7 ;  /* 0x00000007ff07723e */ /* 0x000fc400020006ff */
[----:B------:R-:W-:Y:S01]  /*6c60*/  F2FP.F16.E4M3.UNPACK_B R49, R49 ;  /* 0x00000031ff31723e */ /* 0x000fe200020006ff */
[----:B--2---:R-:W-:Y:S04]  /*6c70*/  STL [R1+0x6c], R19 ;  /* 0x00006c1301007387 */ /* 0x004fe80000100800 */
[----:B-1----:R0:W-:Y:S01]  /*6c80*/  STL [R1+0x7c], R17 ;  /* 0x00007c1101007387 */ /* 0x0021e20000100800 */
[----:B---3--:R-:W-:-:S03]  /*6c90*/  SEL R6, R49, R7, !P5 ;  /* 0x0000000731067207 */ /* 0x008fc60006800000 */
[----:B----4-:R-:W-:Y:S01]  /*6ca0*/  STL [R1+0x108], R14 ;  /* 0x0001080e01007387 */ /* 0x010fe20000100800 */
[----:B------:R-:W-:-:S03]  /*6cb0*/  SEL R49, R7, R49, !P5 ;  /* 0x0000003107317207 */ /* 0x000fc60006800000 */
[----:B------:R-:W-:Y:S01]  /*6cc0*/  STL [R1+0x10c], R8 ;  /* 0x00010c0801007387 */ /* 0x000fe20000100800 */
[----:B------:R-:W-:-:S03]  /*6cd0*/  F2FP.SATFINITE.E4M3.F32.PACK_AB_MERGE_C R47, R17, R19, RZ ;  /* 0x00000013112f723e */ /* 0x000fc600048070ff */
[----:B------:R-:W-:Y:S01]  /*6ce0*/  STL [R1+0x238], R3 ;  /* 0x0002380301007387 */ /* 0x000fe20000100800 */
[----:B------:R-:W-:-:S03]  /*6cf0*/  F2FP.SATFINITE.E4M3.F32.PACK_AB_MERGE_C R7, R15, R16, RZ ;  /* 0x000000100f07723e */ /* 0x000fc600048070ff */
[----:B------:R1:W-:Y:S04]  /*6d00*/  STL [R1+0x80], R9 ;  /* 0x0000800901007387 */ /* 0x0003e80000100800 */
[----:B0-----:R-:W2:Y:S04]  /*6d10*/  LDL.LU R17, [R1+0x100] ;  /* 0x0001000001117983 */ /* 0x001ea80000300800 */
[----:B------:R-:W3:Y:S01]  /*6d20*/  LDL.LU R16, [R1+0x104] ;  /* 0x0001040001107983 */ /* 0x000ee20000300800 */
[----:B-1----:R-:W-:-:S03]  /*6d30*/  F2FP.SATFINITE.E4M3.F32.PACK_AB_MERGE_C R9, R9, R11, RZ ;  /* 0x0000000b0909723e */ /* 0x002fc600048070ff */
[----:B------:R-:W4:Y:S04]  /*6d40*/  LDL.LU R11, [R1+0xf8] ;  /* 0x0000f800010b7983 */ /* 0x000f280000300800 */
[----:B------:R-:W2:Y:S01]  /*6d50*/  LDL.LU R3, [R1+0xfc] ;  /* 0x0000fc0001037983 */ /* 0x000ea20000300800 */
[----:B------:R-:W0:Y:S01]  /*6d60*/  S2R R113, SR_TID.X ;  /* 0x0000000000717919 */ /* 0x000e220000002100 */
[----:B------:R-:W-:Y:S02]  /*6d70*/  F2FP.SATFINITE.E4M3.F32.PACK_AB_MERGE_C R48, R21, R22, RZ ;  /* 0x000000161530723e */ /* 0x000fe400048070ff */
[----:B------:R-:W-:Y:S01]  /*6d80*/  F2FP.SATFINITE.E4M3.F32.PACK_AB_MERGE_C R10, R10, R20, RZ ;  /* 0x000000140a0a723e */ /* 0x000fe200048070ff */
[----:B------:R-:W3:Y:S04]  /*6d90*/  LDL.LU R22, [R1+0xf0] ;  /* 0x0000f00001167983 */ /* 0x000ee80000300800 */
[----:B------:R-:W3:Y:S04]  /*6da0*/  LDL.LU R21, [R1+0xf4] ;  /* 0x0000f40001157983 */ /* 0x000ee80000300800 */
[----:B------:R-:W3:Y:S04]  /*6db0*/  LDL.LU R20, [R1+0xe8] ;  /* 0x0000e80001147983 */ /* 0x000ee80000300800 */
[----:B------:R-:W3:Y:S04]  /*6dc0*/  LDL.LU R19, [R1+0xec] ;  /* 0x0000ec0001137983 */ /* 0x000ee80000300800 */
[----:B------:R-:W3:Y:S04]  /*6dd0*/  LDL.LU R26, [R1+0xe0] ;  /* 0x0000e000011a7983 */ /* 0x000ee80000300800 */
[----:B------:R-:W4:Y:S04]  /*6de0*/  LDL.LU R25, [R1+0xe4] ;  /* 0x0000e40001197983 */ /* 0x000f280000300800 */
[----:B------:R-:W4:Y:S01]  /*6df0*/  LDL.LU R24, [R1+0xd8] ;  /* 0x0000d80001187983 */ /* 0x000f220000300800 */
[C---:B0-----:R-:W-:Y:S01]  /*6e00*/  LOP3.LUT R68, R113.reuse, 0x7, RZ, 0xc0, !PT ;  /* 0x0000000771447812 */ /* 0x041fe200078ec0ff */
[----:B------:R-:W-:-:S04]  /*6e10*/  IMAD.SHL.U32 R113, R113, 0x2, RZ ;  /* 0x0000000271717824 */ /* 0x000fc800078e00ff */
[----:B------:R-:W-:-:S05]  /*6e20*/  IMAD R18, R68, 0x90, RZ ;  /* 0x0000009044127824 */ /* 0x000fca00078e02ff */
[----:B------:R-:W-:Y:S01]  /*6e30*/  LOP3.LUT R18, R18, 0x30, R113, 0x78, !PT ;  /* 0x0000003012127812 */ /* 0x000fe200078e7871 */
[----:B------:R-:W-:-:S04]  /*6e40*/  FADD R113, -R5, R12 ;  /* 0x0000000c05717221 */ /* 0x000fc80000000100 */
[----:B------:R-:W-:-:S06]  /*6e50*/  FMUL R113, R113, 1.4426950216293334961 ;  /* 0x3fb8aa3b71717820 */ /* 0x000fcc0000400000 */
[----:B------:R-:W2:Y:S01]  /*6e60*/  MUFU.EX2 R113, R113 ;  /* 0x0000007100717308 */ /* 0x000ea20000000800 */
[----:B------:R-:W-:-:S04]  /*6e70*/  FADD R112, -R4, R13 ;  /* 0x0000000d04707221 */ /* 0x000fc80000000100 */
[----:B------:R-:W-:-:S06]  /*6e80*/  FMUL R112, R112, 1.4426950216293334961 ;  /* 0x3fb8aa3b70707820 */ /* 0x000fcc0000400000 */
[----:B------:R-:W3:Y:S01]  /*6e90*/  MUFU.EX2 R112, R112 ;  /* 0x0000007000707308 */ /* 0x000ee20000000800 */
[----:B--2---:R-:W-:Y:S02]  /*6ea0*/  FMUL R53, R113, R3 ;  /* 0x0000000371357220 */ /* 0x004fe40000400000 */
[----:B------:R-:W2:Y:S04]  /*6eb0*/  LDL.LU R3, [R1+0xdc] ;  /* 0x0000dc0001037983 */ /* 0x000ea80000300800 */
[----:B------:R-:W-:Y:S04]  /*6ec0*/  STS.U8 [R23+UR7+0x8200], R60 ;  /* 0x0082003c17007988 */ /* 0x000fe80008000007 */
[----:B------:R-:W-:Y:S04]  /*6ed0*/  STS.U8 [R23+UR7+0x8600], R40 ;  /* 0x0086002817007988 */ /* 0x000fe80008000007 */
[----:B------:R-:W-:Y:S04]  /*6ee0*/  STS.U8 [R23+UR7+0x8a00], R34 ;  /* 0x008a002217007988 */ /* 0x000fe80008000007 */
[----:B------:R-:W-:Y:S04]  /*6ef0*/  STS.U8 [R23+UR7+0x8e00], R29 ;  /* 0x008e001d17007988 */ /* 0x000fe80008000007 */
[----:B------:R-:W-:Y:S01]  /*6f00*/  STS.U8 [R23+UR7+0x9200], R42 ;  /* 0x0092002a17007988 */ /* 0x000fe20008000007 */
[----:B---3--:R-:W-:-:S03]  /*6f10*/  FMUL R58, R112, R22 ;  /* 0x00000016703a7220 */ /* 0x008fc60000400000 */
[----:B------:R-:W-:Y:S01]  /*6f20*/  STS.U8 [R23+UR7+0x9600], R46 ;  /* 0x0096002e17007988 */ /* 0x000fe20008000007 */
[----:B------:R-:W-:-:S03]  /*6f30*/  FMUL R59, R112, R21 ;  /* 0x00000015703b7220 */ /* 0x000fc60000400000 */
[----:B------:R-:W-:Y:S01]  /*6f40*/  STS.U8 [R23+UR7+0x9a00], R52 ;  /* 0x009a003417007988 */ /* 0x000fe20008000007 */
[----:B------:R-:W-:-:S03]  /*6f50*/  FMUL R56, R113, R20 ;  /* 0x0000001471387220 */ /* 0x000fc60000400000 */
[----:B------:R0:W-:Y:S01]  /*6f60*/  STS.U8 [R23+UR7+0x9e00], R74 ;  /* 0x009e004a17007988 */ /* 0x0001e20008000007 */
[----:B------:R-:W-:Y:S01]  /*6f70*/  FMUL R57, R113, R19 ;  /* 0x0000001371397220 */ /* 0x000fe20000400000 */
[----:B------:R-:W-:Y:S06]  /*6f80*/  BAR.SYNC.DEFER_BLOCKING 0x0 ;  /* 0x0000000000007b1d */ /* 0x000fec0000010000 */
[----:B0-----:R-:W3:Y:S04]  /*6f90*/  LDL.LU R23, [R1+0xd0] ;  /* 0x0000d00001177983 */ /* 0x001ee80000300800 */
[----:B------:R-:W3:Y:S04]  /*6fa0*/  LDL.LU R22, [R1+0xd4] ;  /* 0x0000d40001167983 */ /* 0x000ee80000300800 */
        /* <DEDUP_REMOVED lines=16> */
[----:B------:R-:W3:Y:S01]  /*70b0*/  LDL.LU R88, [R1+0x88] ;  /* 0x0000880001587983 */ /* 0x000ee20000300800 */
[----:B------:R-:W-:-:S03]  /*70c0*/  F2FP.SATFINITE.E4M3.F32.PACK_AB_MERGE_C R8, R8, R14, RZ ;  /* 0x0000000e0808723e */ /* 0x000fc600048070ff */
[----:B------:R-:W0:Y:S01]  /*70d0*/  LDSM.16.M88.4 R28, [R18+UR7+0x8000] ;  /* 0x00800007121c783b */ /* 0x000e220008000200 */
[----:B------:R-:W-:Y:S02]  /*70e0*/  F2FP.F16.E4M3.UNPACK_B R47, R47 ;  /* 0x0000002fff2f723e */ /* 0x000fe400020006ff */
[----:B------:R-:W-:Y:S01]  /*70f0*/  F2FP.F16.E4M3.UNPACK_B R8, R8 ;  /* 0x00000008ff08723e */ /* 0x000fe200020006ff */
[----:B------:R-:W-:Y:S01]  /*7100*/  SHFL.IDX PT, R44, R6, R2, 0x1f ;  /* 0x00001f02062c7589 */ /* 0x000fe200000e0000 */
[----:B------:R-:W-:Y:S02]  /*7110*/  F2FP.F16.E4M3.UNPACK_B R48, R48 ;  /* 0x00000030ff30723e */ /* 0x000fe400020006ff */
[----:B------:R-:W-:Y:S01]  /*7120*/  F2FP.F16.E4M3.UNPACK_B R10, R10 ;  /* 0x0000000aff0a723e */ /* 0x000fe200020006ff */
[----:B------:R-:W-:Y:S01]  /*7130*/  LDSM.16.M88.4 R36, [R18+UR7+0x8400] ;  /* 0x008400071224783b */ /* 0x000fe20008000200 */
[----:B------:R-:W-:Y:S01]  /*7140*/  F2FP.F16.E4M3.UNPACK_B R7, R7 ;  /* 0x00000007ff07723e */ /* 0x000fe200020006ff */
[----:B--2---:R-:W-:Y:S01]  /*7150*/  FMUL R61, R113, R3 ;  /* 0x00000003713d7220 */ /* 0x004fe20000400000 */
[----:B------:R-:W-:Y:S01]  /*7160*/  F2FP.F16.E4M3.UNPACK_B R9, R9 ;  /* 0x00000009ff09723e */ /* 0x000fe200020006ff */
[----:B------:R-:W2:Y:S01]  /*7170*/  LDL.LU R3, [R1+0x8c] ;  /* 0x00008c0001037983 */ /* 0x000ea20000300800 */
[----:B------:R-:W-:-:S02]  /*7180*/  SEL R46, R47, R8, !P5 ;  /* 0x000000082f2e7207 */ /* 0x000fc40006800000 */
[----:B------:R-:W-:Y:S01]  /*7190*/  SEL R47, R8, R47, !P5 ;  /* 0x0000002f082f7207 */ /* 0x000fe20006800000 */
[----:B------:R-:W-:Y:S01]  /*71a0*/  LDSM.16.M88.4 R32, [R18+UR7+0x8800] ;  /* 0x008800071220783b */ /* 0x000fe20008000200 */
[----:B------:R-:W-:Y:S02]  /*71b0*/  SEL R45, R48, R10, !P5 ;  /* 0x0000000a302d7207 */ /* 0x000fe40006800000 */
[----:B------:R-:W-:Y:S01]  /*71c0*/  SEL R8, R7, R9, !P5 ;  /* 0x0000000907087207 */ /* 0x000fe20006800000 */
[----:B------:R-:W-:Y:S01]  /*71d0*/  LDSM.16.M88.4 R12, [R18+UR7+0x8c00] ;  /* 0x008c0007120c783b */ /* 0x000fe20008000200 */
[----:B------:R-:W-:Y:S02]  /*71e0*/  SEL R48, R10, R48, !P5 ;  /* 0x000000300a307207 */ /* 0x000fe40006800000 */
[----:B------:R-:W-:Y:S02]  /*71f0*/  SEL R7, R9, R7, !P5 ;  /* 0x0000000709077207 */ /* 0x000fe40006800000 */
[----:B------:R-:W-:Y:S01]  /*7200*/  LOP3.LUT R9, R2, 0x1, RZ, 0x3c, !PT ;  /* 0x0000000102097812 */ /* 0x000fe200078e3cff */
[----:B------:R-:W-:Y:S04]  /*7210*/  SHFL.IDX PT, R45, R45, R2, 0x1f ;  /* 0x00001f022d2d7589 */ /* 0x000fe800000e0000 */
[----:B------:R-:W-:Y:S04]  /*7220*/  SHFL.IDX PT, R46, R46, R2, 0x1f ;  /* 0x00001f022e2e7589 */ /* 0x000fe800000e0000 */
[----:B------:R0:W-:Y:S04]  /*7230*/  SHFL.IDX PT, R6, R8, R2, 0x1f ;  /* 0x00001f0208067589 */ /* 0x0001e800000e0000 */
[----:B------:R-:W1:Y:S04]  /*7240*/  SHFL.IDX PT, R49, R49, R9, 0x1f ;  /* 0x00001f0931317589 */ /* 0x000e6800000e0000 */
[----:B------:R-:W1:Y:S04]  /*7250*/  SHFL.IDX PT, R48, R48, R9, 0x1f ;  /* 0x00001f0930307589 */ /* 0x000e6800000e0000 */
[----:B------:R-:W1:Y:S04]  /*7260*/  SHFL.IDX PT, R47, R47, R9, 0x1f ;  /* 0x00001f092f2f7589 */ /* 0x000e6800000e0000 */
[----:B------:R1:W1:Y:S01]  /*7270*/  SHFL.IDX PT, R7, R7, R9, 0x1f ;  /* 0x00001f0907077589 */ /* 0x00026200000e0000 */
[----:B0-----:R-:W-:Y:S01]  /*7280*/  F2FP.F16.E4M3.UNPACK_B R8, R28 ;  /* 0x0000001cff08723e */ /* 0x001fe200020006ff */
[C---:B------:R-:W-:Y:S01]  /*7290*/  FMUL R54, R112.reuse, R17 ;  /* 0x0000001170367220 */ /* 0x040fe20000400000 */
[----:B------:R-:W-:Y:S01]  /*72a0*/  FMUL R55, R112, R16 ;  /* 0x0000001070377220 */ /* 0x000fe20000400000 */
[----:B----4-:R-:W-:Y:S01]  /*72b0*/  FMUL R52, R113, R11 ;  /* 0x0000000b71347220 */ /* 0x010fe20000400000 */
[----:B-1----:R-:W-:-:S02]  /*72c0*/  F2FP.F16.E4M3.UNPACK_B R9, R29 ;  /* 0x0000001dff09723e */ /* 0x002fc400020006ff */
[----:B------:R-:W-:Y:S02]  /*72d0*/  SEL R40, R44, R49, !P4 ;  /* 0x000000312c287207 */ /* 0x000fe40006000000 */
[----:B------:R-:W-:Y:S02]  /*72e0*/  SEL R41, R45, R48, !P4 ;  /* 0x000000302d297207 */ /* 0x000fe40006000000 */
[----:B------:R-:W-:Y:S02]  /*72f0*/  SEL R42, R46, R47, !P4 ;  /* 0x0000002f2e2a7207 */ /* 0x000fe40006000000 */
[----:B------:R-:W-:-:S07]  /*7300*/  SEL R43, R6, R7, !P4 ;  /* 0x00000007062b7207 */ /* 0x000fce0006000000 */
[C---:B------:R-:W-:Y:S01]  /*7310*/  HMMA.16816.F32 R52, R40.reuse, R8, R52 ;  /* 0x000000082834723c */ /* 0x040fe20000001834 */
[----:B------:R-:W0:Y:S01]  /*7320*/  LDSM.16.M88.4 R8, [R18+UR7+0x9000] ;  /* 0x009000071208783b */ /* 0x000e220008000200 */
[----:B------:R-:W-:Y:S02]  /*7330*/  F2FP.F16.E4M3.UNPACK_B R16, R36 ;  /* 0x00000024ff10723e */ /* 0x000fe400020006ff */
[----:B------:R-:W-:Y:S01]  /*7340*/  F2FP.F16.E4M3.UNPACK_B R17, R37 ;  /* 0x00000025ff11723e */ /* 0x000fe200020006ff */
[C---:B------:R-:W-:Y:S01]  /*7350*/  FMUL R62, R112.reuse, R26 ;  /* 0x0000001a703e7220 */ /* 0x040fe20000400000 */
[----:B------:R-:W-:Y:S01]  /*7360*/  FMUL R63, R112, R25 ;  /* 0x00000019703f7220 */ /* 0x000fe20000400000 */
[----:B------:R-:W-:Y:S02]  /*7370*/  FMUL R60, R113, R24 ;  /* 0x00000018713c7220 */ /* 0x000fe40000400000 */
[----:B------:R-:W1:Y:S02]  /*7380*/  LDSM.16.M88.4 R24, [R18+UR7+0x9400] ;  /* 0x009400071218783b */ /* 0x000e640008000200 */
[----:B------:R-:W-:Y:S01]  /*7390*/  HMMA.16816.F32 R56, R40, R16, R56 ;  /* 0x000000102838723c */ /* 0x000fe20000001838 */
[----:B------:R-:W-:-:S02]  /*73a0*/  F2FP.F16.E4M3.UNPACK_B R16, R32 ;  /* 0x00000020ff10723e */ /* 0x000fc400020006ff */
[----:B------:R-:W-:Y:S01]  /*73b0*/  F2FP.F16.E4M3.UNPACK_B R17, R33 ;  /* 0x00000021ff11723e */ /* 0x000fe200020006ff */
[C---:B---3--:R-:W-:Y:S01]  /*73c0*/  FMUL R66, R112.reuse, R23 ;  /* 0x0000001770427220 */ /* 0x048fe20000400000 */
[C---:B------:R-:W-:Y:S01]  /*73d0*/  FMUL R67, R112.reuse, R22 ;  /* 0x0000001670437220 */ /* 0x040fe20000400000 */
[C---:B------:R-:W-:Y:S01]  /*73e0*/  FMUL R64, R113.reuse, R21 ;  /* 0x0000001571407220 */ /* 0x040fe20000400000 */
[C---:B------:R-:W-:Y:S01]  /*73f0*/  FMUL R65, R113.reuse, R20 ;  /* 0x0000001471417220 */ /* 0x040fe20000400000 */
[C---:B------:R-:W-:Y:S01]  /*7400*/  FMUL R71, R112.reuse, R69 ;  /* 0x0000004570477220 */ /* 0x040fe20000400000 */
[----:B------:R-:W3:Y:S01]  /*7410*/  LDSM.16.M88.4 R20, [R18+UR7+0x9800] ;  /* 0x009800071214783b */ /* 0x000ee20008000200 */
[----:B------:R-:W-:Y:S01]  /*7420*/  HMMA.16816.F32 R60, R40, R16, R60 ;  /* 0x00000010283c723c */ /* 0x000fe2000000183c */
[----:B------:R-:W-:Y:S02]  /*7430*/  F2FP.F16.E4M3.UNPACK_B R16, R12 ;  /* 0x0000000cff10723e */ /* 0x000fe400020006ff */
[----:B------:R-:W-:Y:S01]  /*7440*/  F2FP.F16.E4M3.UNPACK_B R17, R13 ;  /* 0x0000000dff11723e */ /* 0x000fe200020006ff */
[----:B------:R-:W-:Y:S01]  /*7450*/  FMUL R70, R112, R70 ;  /* 0x0000004670467220 */ /* 0x000fe20000400000 */
[C---:B------:R-:W-:Y:S01]  /*7460*/  FMUL R68, R113.reuse, R68 ;  /* 0x0000004471447220 */ /* 0x040fe20000400000 */
[----:B------:R-:W-:-:S04]  /*7470*/  FMUL R69, R113, R19 ;  /* 0x0000001371457220 */ /* 0x000fc80000400000 */
[----:B------:R-:W-:Y:S01]  /*7480*/  HMMA.16816.F32 R64, R40, R16, R64 ;  /* 0x000000102840723c */ /* 0x000fe20000001840 */
[----:B0-----:R-:W-:Y:S02]  /*7490*/  F2FP.F16.E4M3.UNPACK_B R16, R8 ;  /* 0x00000008ff10723e */ /* 0x001fe400020006ff */
[----:B------:R-:W-:-:S07]  /*74a0*/  F2FP.F16.E4M3.UNPACK_B R17, R9 ;  /* 0x00000009ff11723e */ /* 0x000fce00020006ff */
[----:B------:R-:W-:Y:S01]  /*74b0*/  HMMA.16816.F32 R68, R40, R16, R68 ;  /* 0x000000102844723c */ /* 0x000fe20000001844 */
[----:B------:R-:W0:Y:S01]  /*74c0*/  LDSM.16.M88.4 R16, [R18+UR7+0x9c00] ;  /* 0x009c00071210783b */ /* 0x000e220008000200 */
[C---:B------:R-:W-:Y:S01]  /*74d0*/  FMUL R74, R112.reuse, R74 ;  /* 0x0000004a704a7220 */ /* 0x040fe20000400000 */
[C---:B------:R-:W-:Y:S01]  /*74e0*/  FMUL R75, R112.reuse, R75 ;  /* 0x0000004b704b7220 */ /* 0x040fe20000400000 */
[C---:B------:R-:W-:Y:S01]  /*74f0*/  FMUL R72, R113.reuse, R72 ;  /* 0x0000004871487220 */ /* 0x040fe20000400000 */
[----:B------:R-:W-:Y:S01]  /*7500*/  FMUL R73, R113, R73 ;  /* 0x0000004971497220 */ /* 0x000fe20000400000 */
[----:B-1----:R-:W-:Y:S02]  /*7510*/  F2FP.F16.E4M3.UNPACK_B R76, R24 ;  /* 0x00000018ff4c723e */ /* 0x002fe400020006ff */
[----:B------:R-:W-:Y:S01]  /*7520*/  F2FP.F16.E4M3.UNPACK_B R77, R25 ;  /* 0x00000019ff4d723e */ /* 0x000fe200020006ff */
[C---:B------:R-:W-:Y:S01]  /*7530*/  FMUL R78, R112.reuse, R78 ;  /* 0x0000004e704e7220 */ /* 0x040fe20000400000 */
[----:B------:R-:W-:-:S05]  /*7540*/  FMUL R79, R112, R79 ;  /* 0x0000004f704f7220 */ /* 0x000fca0000400000 */
[----:B------:R-:W-:Y:S01]  /*7550*/  HMMA.16816.F32 R72, R40, R76, R72 ;  /* 0x0000004c2848723c */ /* 0x000fe20000001848 */
[C---:B------:R-:W-:Y:S01]  /*7560*/  FMUL R76, R113.reuse, R81 ;  /* 0x00000051714c7220 */ /* 0x040fe20000400000 */
[----:B------:R-:W-:Y:S01]  /*7570*/  FMUL R77, R113, R80 ;  /* 0x00000050714d7220 */ /* 0x000fe20000400000 */
[----:B---3--:R-:W-:Y:S02]  /*7580*/  F2FP.F16.E4M3.UNPACK_B R80, R20 ;  /* 0x00000014ff50723e */ /* 0x008fe400020006ff */
[----:B------:R-:W-:Y:S01]  /*7590*/  F2FP.F16.E4M3.UNPACK_B R81, R21 ;  /* 0x00000015ff51723e */ /* 0x000fe200020006ff */
[C---:B------:R-:W-:Y:S01]  /*75a0*/  FMUL R82, R112.reuse, R82 ;  /* 0x0000005270527220 */ /* 0x040fe20000400000 */
[----:B------:R-:W-:-:S05]  /*75b0*/  FMUL R83, R112, R83 ;  /* 0x0000005370537220 */ /* 0x000fca0000400000 */
[----:B------:R-:W-:Y:S01]  /*75c0*/  HMMA.16816.F32 R76, R40, R80, R76 ;  /* 0x00000050284c723c */ /* 0x000fe2000000184c */
[C---:B------:R-:W-:Y:S01]  /*75d0*/  FMUL R80, R113.reuse, R88 ;  /* 0x0000005871507220 */ /* 0x040fe20000400000 */
[----:B0-----:R-:W-:Y:S02]  /*75e0*/  F2FP.F16.E4M3.UNPACK_B R88, R16 ;  /* 0x00000010ff58723e */ /* 0x001fe400020006ff */
[----:B------:R-:W-:Y:S01]  /*75f0*/  F2FP.F16.E4M3.UNPACK_B R89, R17 ;  /* 0x00000011ff59723e */ /* 0x000fe200020006ff */
[----:B------:R0:W-:Y:S04]  /*7600*/  STL [R1+0x23c], R112 ;  /* 0x00023c7001007387 */ /* 0x0001e80000100800 */
[----:B------:R1:W-:Y:S01]  /*7610*/  STL [R1+0x240], R113 ;  /* 0x0002407101007387 */ /* 0x0003e20000100800 */
[----:B--2---:R-:W-:-:S07]  /*7620*/  FMUL R81, R113, R3 ;  /* 0x0000000371517220 */ /* 0x004fce0000400000 */
[----:B------:R-:W-:Y:S01]  /*7630*/  HMMA.16816.F32 R40, R40, R88, R80 ;  /* 0x000000582828723c */ /* 0x000fe20000001850 */
[----:B------:R-:W-:-:S04]  /*7640*/  FADD R80, R118, -R4 ;  /* 0x8000000476507221 */ /* 0x000fc80000000000 */
[----:B------:R-:W-:-:S04]  /*7650*/  FMUL R80, R80, 1.4426950216293334961 ;  /* 0x3fb8aa3b50507820 */ /* 0x000fc80000400000 */
[----:B------:R-:W2:Y:S02]  /*7660*/  MUFU.EX2 R103, R80 ;  /* 0x0000005000677308 */ /* 0x000ea40000000800 */
[----:B--2---:R-:W-:Y:S04]  /*7670*/  STL [R1+0x14], R103 ;  /* 0x0000146701007387 */ /* 0x004fe80000100800 */
[----:B------:R-:W2:Y:S01]  /*7680*/  LDL.LU R83, [R1+0x58] ;  /* 0x0000580001537983 */ /* 0x000ea20000300800 */
[--C-:B------:R-:W-:Y:S01]  /*7690*/  FADD R80, R125, -R4.reuse ;  /* 0x800000047d507221 */ /* 0x100fe20000000000 */
[----:B------:R-:W-:-:S03]  /*76a0*/  FADD R123, R123, -R4 ;  /* 0x800000047b7b7221 */ /* 0x000fc60000000000 */
[----:B------:R-:W-:Y:S01]  /*76b0*/  FMUL R80, R80, 1.4426950216293334961 ;  /* 0x3fb8aa3b50507820 */ /* 0x000fe20000400000 */
[----:B------:R-:W-:Y:S01]  /*76c0*/  FMUL R123, R123, 1.4426950216293334961 ;  /* 0x3fb8aa3b7b7b7820 */ /* 0x000fe20000400000 */
[--C-:B------:R-:W-:Y:S01]  /*76d0*/  FADD R114, R114, -R4.reuse ;  /* 0x8000000472727221 */ /* 0x100fe20000000000 */
[--C-:B------:R-:W-:Y:S01]  /*76e0*/  FADD R81, R124, -R5.reuse ;  /* 0x800000057c517221 */ /* 0x100fe20000000000 */
[--C-:B------:R-:W-:Y:S01]  /*76f0*/  FADD R121, R121, -R5.reuse ;  /* 0x8000000579797221 */ /* 0x100fe20000000000 */
[----:B------:R3:W-:Y:S01]  /*7700*/  MUFU.EX2 R124, R80 ;  /* 0x00000050007c7308 */ /* 0x0007e20000000800 */
[----:B------:R-:W-:Y:S01]  /*7710*/  SEL R45, R48, R45, !P4 ;  /* 0x0000002d302d7207 */ /* 0x000fe20006000000 */
[----:B------:R-:W-:Y:S01]  /*7720*/  FADD R119, R119, -R4 ;  /* 0x8000000477777221 */ /* 0x000fe20000000000 */
[--C-:B------:R-:W-:Y:S01]  /*7730*/  FADD R48, R122, -R5.reuse ;  /* 0x800000057a307221 */ /* 0x100fe20000000000 */
[----:B------:R-:W-:Y:S01]  /*7740*/  FMUL R114, R114, 1.4426950216293334961 ;  /* 0x3fb8aa3b72727820 */ /* 0x000fe20000400000 */
[----:B------:R-:W-:Y:S01]  /*7750*/  FMUL R121, R121, 1.4426950216293334961 ;  /* 0x3fb8aa3b79797820 */ /* 0x000fe20000400000 */
[----:B------:R-:W-:-:S02]  /*7760*/  FADD R120, R120, -R5 ;  /* 0x8000000578787221 */ /* 0x000fc40000000000 */
[----:B------:R4:W-:Y:S01]  /*7770*/  MUFU.EX2 R118, R123 ;  /* 0x0000007b00767308 */ /* 0x0009e20000000800 */
[--C-:B---3--:R-:W-:Y:S01]  /*7780*/  FADD R80, R0, -R5.reuse ;  /* 0x8000000500507221 */ /* 0x108fe20000000000 */
[----:B------:R-:W-:Y:S01]  /*7790*/  FMUL R119, R119, 1.4426950216293334961 ;  /* 0x3fb8aa3b77777820 */ /* 0x000fe20000400000 */
[----:B------:R-:W-:Y:S01]  /*77a0*/  FMUL R81, R81, 1.4426950216293334961 ;  /* 0x3fb8aa3b51517820 */ /* 0x000fe20000400000 */
[----:B------:R-:W-:Y:S01]  /*77b0*/  FMUL R48, R48, 1.4426950216293334961 ;  /* 0x3fb8aa3b30307820 */ /* 0x000fe20000400000 */
[----:B------:R-:W-:Y:S01]  /*77c0*/  FMUL R80, R80, 1.4426950216293334961 ;  /* 0x3fb8aa3b50507820 */ /* 0x000fe20000400000 */
[--C-:B------:R-:W-:Y:S01]  /*77d0*/  FADD R115, R115, -R5.reuse ;  /* 0x8000000573737221 */ /* 0x100fe20000000000 */
[--C-:B------:R-:W-:Y:S01]  /*77e0*/  FADD R116, R116, -R5.reuse ;  /* 0x8000000574747221 */ /* 0x100fe20000000000 */
[----:B----4-:R-:W-:Y:S01]  /*77f0*/  FADD R123, R117, -R5 ;  /* 0x80000005757b7221 */ /* 0x010fe20000000000 */
[--C-:B------:R-:W-:Y:S01]  /*7800*/  FADD R94, R94, -R4.reuse ;  /* 0x800000045e5e7221 */ /* 0x100fe20000000000 */
[--C-:B------:R-:W-:Y:S01]  /*7810*/  FADD R92, R92, -R4.reuse ;  /* 0x800000045c5c7221 */ /* 0x100fe20000000000 */
[----:B------:R-:W-:Y:S01]  /*7820*/  FMUL R120, R120, 1.4426950216293334961 ;  /* 0x3fb8aa3b78787820 */ /* 0x000fe20000400000 */
[----:B------:R-:W-:Y:S01]  /*7830*/  FMUL R123, R123, 1.4426950216293334961 ;  /* 0x3fb8aa3b7b7b7820 */ /* 0x000fe20000400000 */
[----:B------:R-:W-:Y:S01]  /*7840*/  FADD R111, R111, -R4 ;  /* 0x800000046f6f7221 */ /* 0x000fe20000000000 */
[----:B0-----:R-:W-:Y:S01]  /*7850*/  MUFU.EX2 R112, R114 ;  /* 0x0000007200707308 */ /* 0x001fe20000000800 */
[----:B------:R-:W-:Y:S01]  /*7860*/  FMUL R115, R115, 1.4426950216293334961 ;  /* 0x3fb8aa3b73737820 */ /* 0x000fe20000400000 */
[----:B------:R-:W-:Y:S01]  /*7870*/  FMUL R116, R116, 1.4426950216293334961 ;  /* 0x3fb8aa3b74747820 */ /* 0x000fe20000400000 */
[----:B------:R-:W-:Y:S01]  /*7880*/  FMUL R94, R94, 1.4426950216293334961 ;  /* 0x3fb8aa3b5e5e7820 */ /* 0x000fe20000400000 */
[----:B------:R-:W-:Y:S01]  /*7890*/  FMUL R92, R92, 1.4426950216293334961 ;  /* 0x3fb8aa3b5c5c7820 */ /* 0x000fe20000400000 */
[----:B------:R-:W-:-:S03]  /*78a0*/  FMUL R111, R111, 1.4426950216293334961 ;  /* 0x3fb8aa3b6f6f7820 */ /* 0x000fc60000400000 */
[----:B------:R-:W-:Y:S08]  /*78b0*/  MUFU.EX2 R114, R81 ;  /* 0x0000005100727308 */ /* 0x000ff00000000800 */
[----:B------:R-:W0:Y:S08]  /*78c0*/  MUFU.EX2 R122, R80 ;  /* 0x00000050007a7308 */ /* 0x000e300000000800 */
[----:B-1----:R-:W-:Y:S08]  /*78d0*/  MUFU.EX2 R113, R48 ;  /* 0x0000003000717308 */ /* 0x002ff00000000800 */
[----:B------:R-:W1:Y:S08]  /*78e0*/  MUFU.EX2 R121, R121 ;  /* 0x0000007900797308 */ /* 0x000e700000000800 */
[----:B------:R-:W3:Y:S01]  /*78f0*/  MUFU.EX2 R119, R119 ;  /* 0x0000007700777308 */ /* 0x000ee20000000800 */
[----:B------:R-:W-:-:S07]  /*7900*/  SEL R46, R47, R46, !P4 ;  /* 0x0000002e2f2e7207 */ /* 0x000fce0006000000 */
[----:B------:R-:W-:Y:S01]  /*7910*/  MUFU.EX2 R0, R120 ;  /* 0x0000007800007308 */ /* 0x000fe20000000800 */
[----:B------:R-:W-:-:S07]  /*7920*/  SEL R44, R49, R44, !P4 ;  /* 0x0000002c312c7207 */ /* 0x000fce0006000000 */
[----:B------:R-:W4:Y:S01]  /*7930*/  MUFU.EX2 R117, R115 ;  /* 0x0000007300757308 */ /* 0x000f220000000800 */
[----:B------:R-:W-:-:S07]  /*7940*/  SEL R47, R7, R6, !P4 ;  /* 0x00000006072f7207 */ /* 0x000fce0006000000 */
[----:B------:R-:W-:Y:S01]  /*7950*/  MUFU.EX2 R123, R123 ;  /* 0x0000007b007b7308 */ /* 0x000fe20000000800 */
[----:B------:R-:W-:-:S07]  /*7960*/  F2FP.F16.E4M3.UNPACK_B R12, R12.H1 ;  /* 0x0000000cff0c723e */ /* 0x000fce00030006ff */
[----:B------:R-:W0:Y:S01]  /*7970*/  MUFU.EX2 R120, R116 ;  /* 0x0000007400787308 */ /* 0x000e220000000800 */
[----:B------:R-:W-:Y:S02]  /*7980*/  F2FP.F16.E4M3.UNPACK_B R13, R13.H1 ;  /* 0x0000000dff0d723e */ /* 0x000fe400030006ff */
[----:B------:R-:W-:-:S05]  /*7990*/  F2FP.F16.E4M3.UNPACK_B R8, R8.H1 ;  /* 0x00000008ff08723e */ /* 0x000fca00030006ff */
[----:B------:R-:W-:Y:S01]  /*79a0*/  MUFU.EX2 R3, R94 ;  /* 0x0000005e00037308 */ /* 0x000fe20000000800 */
[----:B------:R-:W-:-:S07]  /*79b0*/  F2FP.F16.E4M3.UNPACK_B R9, R9.H1 ;  /* 0x00000009ff09723e */ /* 0x000fce00030006ff */
[----:B------:R-:W1:Y:S01]  /*79c0*/  MUFU.EX2 R125, R92 ;  /* 0x0000005c007d7308 */ /* 0x000e620000000800 */
[----:B------:R-:W-:-:S07]  /*79d0*/  F2FP.F16.E4M3.UNPACK_B R28, R28.H1 ;  /* 0x0000001cff1c723e */ /* 0x000fce00030006ff */
[----:B------:R-:W4:Y:S01]  /*79e0*/  MUFU.EX2 R115, R111 ;  /* 0x0000006f00737308 */ /* 0x000f220000000800 */
[----:B------:R-:W-:Y:S02]  /*79f0*/  F2FP.F16.E4M3.UNPACK_B R29, R29.H1 ;  /* 0x0000001dff1d723e */ /* 0x000fe400030006ff */
[----:B------:R-:W-:Y:S02]  /*7a00*/  F2FP.F16.E4M3.UNPACK_B R32, R32.H1 ;  /* 0x00000020ff20723e */ /* 0x000fe400030006ff */
[----:B------:R-:W-:Y:S01]  /*7a10*/  F2FP.F16.E4M3.UNPACK_B R33, R33.H1 ;  /* 0x00000021ff21723e */ /* 0x000fe200030006ff */
[----:B------:R-:W-:Y:S01]  /*7a20*/  HMMA.16816.F32 R64, R44, R12, R64 ;  /* 0x0000000c2c40723c */ /* 0x000fe20000001840 */
[----:B0-----:R-:W-:Y:S02]  /*7a30*/  F2FP.SATFINITE.E4M3.F32.PACK_AB_MERGE_C R7, R122, R114, RZ ;  /* 0x000000727a07723e */ /* 0x001fe400048070ff */
[----:B-1----:R-:W-:Y:S02]  /*7a40*/  F2FP.SATFINITE.E4M3.F32.PACK_AB_MERGE_C R6, R121, R113, RZ ;  /* 0x000000717906723e */ /* 0x002fe400048070ff */
[----:B---3--:R-:W-:-:S03]  /*7a50*/  F2FP.SATFINITE.E4M3.F32.PACK_AB_MERGE_C R13, R118, R119, RZ ;  /* 0x00000077760d723e */ /* 0x008fc600048070ff */
[C---:B------:R-:W-:Y:S01]  /*7a60*/  HMMA.16816.F32 R68, R44.reuse, R8, R68 ;  /* 0x000000082c44723c */ /* 0x040fe20000001844 */
[----:B------:R-:W-:Y:S02]  /*7a70*/  F2FP.SATFINITE.E4M3.F32.PACK_AB_MERGE_C R8, R112, R103, RZ ;  /* 0x000000677008723e */ /* 0x000fe400048070ff */
[----:B------:R-:W-:Y:S02]  /*7a80*/  F2FP.F16.E4M3.UNPACK_B R7, R7 ;  /* 0x00000007ff07723e */ /* 0x000fe400020006ff */
[----:B------:R-:W-:Y:S02]  /*7a90*/  F2FP.F16.E4M3.UNPACK_B R12, R6 ;  /* 0x00000006ff0c723e */ /* 0x000fe400020006ff */
[----:B----4-:R-:W-:Y:S01]  /*7aa0*/  F2FP.SATFINITE.E4M3.F32.PACK_AB_MERGE_C R9, R117, R0, RZ ;  /* 0x000000007509723e */ /* 0x010fe200048070ff */
[----:B------:R-:W-:Y:S01]  /*7ab0*/  HMMA.16816.F32 R52, R44, R28, R52 ;  /* 0x0000001c2c34723c */ /* 0x000fe20000001834 */
[----:B------:R-:W-:Y:S02]  /*7ac0*/  F2FP.SATFINITE.E4M3.F32.PACK_AB_MERGE_C R29, R120, R123, RZ ;  /* 0x0000007b781d723e */ /* 0x000fe400048070ff */
[----:B------:R-:W-:-:S02]  /*7ad0*/  F2FP.SATFINITE.E4M3.F32.PACK_AB_MERGE_C R28, R125, R3, RZ ;  /* 0x000000037d1c723e */ /* 0x000fc400048070ff */
[----:B------:R-:W-:Y:S02]  /*7ae0*/  F2FP.F16.E4M3.UNPACK_B R13, R13 ;  /* 0x0000000dff0d723e */ /* 0x000fe400020006ff */
[----:B------:R-:W-:Y:S01]  /*7af0*/  F2FP.F16.E4M3.UNPACK_B R8, R8 ;  /* 0x00000008ff08723e */ /* 0x000fe200020006ff */
[----:B------:R-:W-:Y:S01]  /*7b00*/  HMMA.16816.F32 R60, R44, R32, R60 ;  /* 0x000000202c3c723c */ /* 0x000fe2000000183c */
[----:B------:R-:W-:Y:S02]  /*7b10*/  F2FP.SATFINITE.E4M3.F32.PACK_AB_MERGE_C R32, R115, R124, RZ ;  /* 0x0000007c7320723e */ /* 0x000fe400048070ff */
[----:B------:R-:W-:Y:S02]  /*7b20*/  SEL R6, R7, R12, !P5 ;  /* 0x0000000c07067207 */ /* 0x000fe40006800000 */
[----:B------:R-:W-:Y:S02]  /*7b30*/  F2FP.F16.E4M3.UNPACK_B R9, R9 ;  /* 0x00000009ff09723e */ /* 0x000fe400020006ff */
[----:B------:R-:W-:-:S02]  /*7b40*/  F2FP.F16.E4M3.UNPACK_B R29, R29 ;  /* 0x0000001dff1d723e */ /* 0x000fc400020006ff */
[----:B------:R-:W-:Y:S02]  /*7b50*/  SEL R7, R12, R7, !P5 ;  /* 0x000000070c077207 */ /* 0x000fe40006800000 */
[----:B------:R-:W-:Y:S02]  /*7b60*/  F2FP.F16.E4M3.UNPACK_B R28, R28 ;  /* 0x0000001cff1c723e */ /* 0x000fe400020006ff */
[----:B------:R-:W-:Y:S02]  /*7b70*/  F2FP.F16.E4M3.UNPACK_B R32, R32 ;  /* 0x00000020ff20723e */ /* 0x000fe400020006ff */
[----:B------:R-:W-:Y:S02]  /*7b80*/  SEL R12, R13, R8, !P5 ;  /* 0x000000080d0c7207 */ /* 0x000fe40006800000 */
[----:B------:R-:W-:Y:S02]  /*7b90*/  F2FP.F16.E4M3.UNPACK_B R24, R24.H1 ;  /* 0x00000018ff18723e */ /* 0x000fe400030006ff */
[----:B------:R-:W-:-:S02]  /*7ba0*/  F2FP.F16.E4M3.UNPACK_B R25, R25.H1 ;  /* 0x00000019ff19723e */ /* 0x000fc400030006ff */
[----:B------:R-:W-:Y:S02]  /*7bb0*/  SEL R13, R8, R13, !P5 ;  /* 0x0000000d080d7207 */ /* 0x000fe40006800000 */
[----:B------:R-:W-:Y:S02]  /*7bc0*/  SEL R8, R9, R29, !P5 ;  /* 0x0000001d09087207 */ /* 0x000fe40006800000 */
[----:B------:R-:W-:Y:S02]  /*7bd0*/  SEL R9, R29, R9, !P5 ;  /* 0x000000091d097207 */ /* 0x000fe40006800000 */
[----:B------:R-:W-:Y:S02]  /*7be0*/  SEL R29, R28, R32, !P5 ;  /* 0x000000201c1d7207 */ /* 0x000fe40006800000 */
[----:B------:R-:W-:Y:S02]  /*7bf0*/  LOP3.LUT R89, R2, 0x1, RZ, 0x3c, !PT ;  /* 0x0000000102597812 */ /* 0x000fe400078e3cff */
[----:B------:R-:W-:Y:S01]  /*7c00*/  SEL R28, R32, R28, !P5 ;  /* 0x0000001c201c7207 */ /* 0x000fe20006800000 */
[----:B------:R-:W-:Y:S01]  /*7c10*/  HMMA.16816.F32 R72, R44, R24, R72 ;  /* 0x000000182c48723c */ /* 0x000fe20000001848 */
[----:B------:R-:W-:Y:S04]  /*7c20*/  SHFL.IDX PT, R24, R6, R2, 0x1f ;  /* 0x00001f0206187589 */ /* 0x000fe800000e0000 */
[----:B------:R-:W0:Y:S04]  /*7c30*/  SHFL.IDX PT, R25, R7, R89, 0x1f ;  /* 0x00001f5907197589 */ /* 0x000e2800000e0000 */
[----:B------:R-:W-:Y:S04]  /*7c40*/  SHFL.IDX PT, R12, R12, R2, 0x1f ;  /* 0x00001f020c0c7589 */ /* 0x000fe800000e0000 */
[----:B------:R-:W-:Y:S04]  /*7c50*/  SHFL.IDX PT, R8, R8, R2, 0x1f ;  /* 0x00001f0208087589 */ /* 0x000fe800000e0000 */
[----:B------:R-:W-:Y:S04]  /*7c60*/  SHFL.IDX PT, R6, R29, R2, 0x1f ;  /* 0x00001f021d067589 */ /* 0x000fe800000e0000 */
[----:B------:R-:W1:Y:S04]  /*7c70*/  SHFL.IDX PT, R13, R13, R89, 0x1f ;  /* 0x00001f590d0d7589 */ /* 0x000e6800000e0000 */
[----:B------:R-:W3:Y:S04]  /*7c80*/  SHFL.IDX PT, R9, R9, R89, 0x1f ;  /* 0x00001f5909097589 */ /* 0x000ee800000e0000 */
[----:B------:R-:W4:Y:S01]  /*7c90*/  SHFL.IDX PT, R7, R28, R89, 0x1f ;  /* 0x00001f591c077589 */ /* 0x000f2200000e0000 */
[----:B------:R-:W-:-:S02]  /*7ca0*/  F2FP.F16.E4M3.UNPACK_B R36, R36.H1 ;  /* 0x00000024ff24723e */ /* 0x000fc400030006ff */
[----:B------:R-:W-:Y:S02]  /*7cb0*/  F2FP.F16.E4M3.UNPACK_B R37, R37.H1 ;  /* 0x00000025ff25723e */ /* 0x000fe400030006ff */
[----:B------:R-:W-:Y:S02]  /*7cc0*/  F2FP.F16.E4M3.UNPACK_B R20, R20.H1 ;  /* 0x00000014ff14723e */ /* 0x000fe400030006ff */
[----:B------:R-:W-:Y:S02]  /*7cd0*/  F2FP.F16.E4M3.UNPACK_B R21, R21.H1 ;  /* 0x00000015ff15723e */ /* 0x000fe400030006ff */
[----:B------:R-:W-:Y:S02]  /*7ce0*/  F2FP.F16.E4M3.UNPACK_B R16, R16.H1 ;  /* 0x00000010ff10723e */ /* 0x000fe400030006ff */
[----:B------:R-:W-:Y:S01]  /*7cf0*/  F2FP.F16.E4M3.UNPACK_B R17, R17.H1 ;  /* 0x00000011ff11723e */ /* 0x000fe200030006ff */
[----:B------:R-:W-:Y:S01]  /*7d00*/  HMMA.16816.F32 R56, R44, R36, R56 ;  /* 0x000000242c38723c */ /* 0x000fe20000001838 */
[----:B------:R-:W-:-:S07]  /*7d10*/  FADD R87, R87, -R4 ;  /* 0x8000000457577221 */ /* 0x000fce0000000000 */
[----:B------:R-:W-:Y:S01]  /*7d20*/  HMMA.16816.F32 R76, R44, R20, R76 ;  /* 0x000000142c4c723c */ /* 0x000fe2000000184c */
[----:B------:R-:W-:-:S07]  /*7d30*/  FMUL R87, R87, 1.4426950216293334961 ;  /* 0x3fb8aa3b57577820 */ /* 0x000fce0000400000 */
[----:B------:R-:W-:Y:S01]  /*7d40*/  HMMA.16816.F32 R40, R44, R16, R40 ;  /* 0x000000102c28723c */ /* 0x000fe20000001828 */
[----:B------:R-:W-:Y:S02]  /*7d50*/  F2FP.F16.E4M3.UNPACK_B R16, R30 ;  /* 0x0000001eff10723e */ /* 0x000fe400020006ff */
[----:B------:R-:W-:Y:S02]  /*7d60*/  F2FP.F16.E4M3.UNPACK_B R17, R31 ;  /* 0x0000001fff11723e */ /* 0x000fe400020006ff */
[----:B0-----:R-:W-:Y:S02]  /*7d70*/  SEL R44, R24, R25, !P4 ;  /* 0x00000019182c7207 */ /* 0x001fe40006000000 */
[----:B-1----:R-:W-:Y:S02]  /*7d80*/  SEL R45, R12, R13, !P4 ;  /* 0x0000000d0c2d7207 */ /* 0x002fe40006000000 */
[----:B---3--:R-:W-:Y:S02]  /*7d90*/  SEL R46, R8, R9, !P4 ;  /* 0x00000009082e7207 */ /* 0x008fe40006000000 */
[----:B----4-:R-:W-:Y:S01]  /*7da0*/  SEL R47, R6, R7, !P4 ;  /* 0x00000007062f7207 */ /* 0x010fe20006000000 */
[----:B------:R0:W-:Y:S01]  /*7db0*/  MUFU.EX2 R110, R87 ;  /* 0x00000057006e7308 */ /* 0x0001e20000000800 */
[----:B------:R-:W-:-:S05]  /*7dc0*/  IMAD.MOV.U32 R82, RZ, RZ, R100 ;  /* 0x000000ffff527224 */ /* 0x000fca00078e0064 */
[----:B------:R-:W-:Y:S01]  /*7dd0*/  HMMA.16816.F32 R52, R44, R16, R52 ;  /* 0x000000102c34723c */ /* 0x000fe20000001834 */
[----:B------:R-:W-:Y:S02]  /*7de0*/  F2FP.F16.E4M3.UNPACK_B R16, R38 ;  /* 0x00000026ff10723e */ /* 0x000fe400020006ff */
[----:B------:R-:W-:Y:S02]  /*7df0*/  F2FP.F16.E4M3.UNPACK_B R17, R39 ;  /* 0x00000027ff11723e */ /* 0x000fe400020006ff */
[----:B0-----:R-:W-:Y:S01]  /*7e00*/  SEL R87, R7, R6, !P4 ;  /* 0x0000000607577207 */ /* 0x001fe20006000000 */
[--C-:B------:R-:W-:Y:S01]  /*7e10*/  FADD R6, R98, -R5.reuse ;  /* 0x8000000562067221 */ /* 0x100fe20000000000 */
[----:B------:R-:W-:-:S03]  /*7e20*/  FADD R96, R96, -R5 ;  /* 0x8000000560607221 */ /* 0x000fc60000000000 */
[C---:B------:R-:W-:Y:S01]  /*7e30*/  HMMA.16816.F32 R56, R44.reuse, R16, R56 ;  /* 0x000000102c38723c */ /* 0x040fe20000001838 */
[----:B------:R-:W-:Y:S01]  /*7e40*/  FMUL R98, R6, 1.4426950216293334961 ;  /* 0x3fb8aa3b06627820 */ /* 0x000fe20000400000 */
[----:B------:R-:W-:Y:S01]  /*7e50*/  F2FP.F16.E4M3.UNPACK_B R16, R34 ;  /* 0x00000022ff10723e */ /* 0x000fe200020006ff */
[--C-:B------:R-:W-:Y:S01]  /*7e60*/  FADD R6, R82, -R5.reuse ;  /* 0x8000000552067221 */ /* 0x100fe20000000000 */
[----:B------:R-:W-:Y:S01]  /*7e70*/  F2FP.F16.E4M3.UNPACK_B R17, R35 ;  /* 0x00000023ff11723e */ /* 0x000fe200020006ff */
[----:B------:R-:W0:Y:S01]  /*7e80*/  S2R R82, SR_TID.X ;  /* 0x0000000000527919 */ /* 0x000e220000002100 */
[----:B------:R-:W-:Y:S01]  /*7e90*/  FMUL R96, R96, 1.4426950216293334961 ;  /* 0x3fb8aa3b60607820 */ /* 0x000fe20000400000 */
[----:B------:R-:W-:Y:S01]  /*7ea0*/  FADD R20, R101, -R4 ;  /* 0x8000000465147221 */ /* 0x000fe20000000000 */
[--C-:B------:R-:W-:Y:S01]  /*7eb0*/  FADD R103, R84, -R5.reuse ;  /* 0x8000000554677221 */ /* 0x100fe20000000000 */
[--C-:B------:R-:W-:Y:S01]  /*7ec0*/  FADD R101, R86, -R5.reuse ;  /* 0x8000000556657221 */ /* 0x100fe20000000000 */
[--C-:B------:R-:W-:Y:S01]  /*7ed0*/  FADD R93, R93, -R5.reuse ;  /* 0x800000055d5d7221 */ /* 0x100fe20000000000 */
[----:B------:R-:W-:Y:S01]  /*7ee0*/  HMMA.16816.F32 R60, R44, R16, R60 ;  /* 0x000000102c3c723c */ /* 0x000fe2000000183c */
[----:B------:R-:W-:Y:S01]  /*7ef0*/  FMUL R6, R6, 1.4426950216293334961 ;  /* 0x3fb8aa3b06067820 */ /* 0x000fe20000400000 */
[----:B------:R-:W-:Y:S01]  /*7f00*/  F2FP.F16.E4M3.UNPACK_B R16, R14 ;  /* 0x0000000eff10723e */ /* 0x000fe200020006ff */
[----:B------:R1:W-:Y:S01]  /*7f10*/  MUFU.EX2 R100, R96 ;  /* 0x0000006000647308 */ /* 0x0003e20000000800 */
[----:B------:R-:W-:Y:S01]  /*7f20*/  F2FP.F16.E4M3.UNPACK_B R17, R15 ;  /* 0x0000000fff11723e */ /* 0x000fe200020006ff */
[----:B------:R-:W-:Y:S01]  /*7f30*/  FMUL R103, R103, 1.4426950216293334961 ;  /* 0x3fb8aa3b67677820 */ /* 0x000fe20000400000 */
[----:B------:R-:W-:Y:S01]  /*7f40*/  FMUL R101, R101, 1.4426950216293334961 ;  /* 0x3fb8aa3b65657820 */ /* 0x000fe20000400000 */
[----:B------:R-:W-:Y:S01]  /*7f50*/  FMUL R93, R93, 1.4426950216293334961 ;  /* 0x3fb8aa3b5d5d7820 */ /* 0x000fe20000400000 */
[----:B------:R-:W-:Y:S01]  /*7f60*/  FMUL R111, R20, 1.4426950216293334961 ;  /* 0x3fb8aa3b146f7820 */ /* 0x000fe20000400000 */
[----:B-1----:R-:W-:-:S02]  /*7f70*/  FADD R96, R97, -R5 ;  /* 0x8000000561607221 */ /* 0x002fc40000000000 */
[----:B------:R1:W-:Y:S01]  /*7f80*/  MUFU.EX2 R97, R6 ;  /* 0x0000000600617308 */ /* 0x0003e20000000800 */
[--C-:B------:R-:W-:Y:S01]  /*7f90*/  FADD R20, R102, -R4.reuse ;  /* 0x8000000466147221 */ /* 0x100fe20000000000 */
[----:B------:R-:W-:Y:S01]  /*7fa0*/  HMMA.16816.F32 R64, R44, R16, R64 ;  /* 0x000000102c40723c */ /* 0x000fe20000001840 */
[----:B------:R-:W-:Y:S01]  /*7fb0*/  F2FP.F16.E4M3.UNPACK_B R16, R10 ;  /* 0x0000000aff10723e */ /* 0x000fe200020006ff */
[--C-:B------:R-:W-:Y:S01]  /*7fc0*/  FADD R109, R51, -R4.reuse ;  /* 0x80000004336d7221 */ /* 0x100fe20000000000 */
[----:B------:R-:W-:Y:S01]  /*7fd0*/  F2FP.F16.E4M3.UNPACK_B R17, R11 ;  /* 0x0000000bff11723e */ /* 0x000fe200020006ff */
[----:B-1----:R-:W-:Y:S02]  /*7fe0*/  FADD R6, R90, -R5 ;  /* 0x800000055a067221 */ /* 0x002fe40000000000 */
[----:B------:R1:W-:Y:S01]  /*7ff0*/  MUFU.EX2 R102, R93 ;  /* 0x0000005d00667308 */ /* 0x0003e20000000800 */
[--C-:B------:R-:W-:Y:S01]  /*8000*/  FADD R105, R95, -R4.reuse ;  /* 0x800000045f697221 */ /* 0x100fe20000000000 */
[--C-:B------:R-:W-:Y:S01]  /*8010*/  FADD R50, R50, -R4.reuse ;  /* 0x8000000432327221 */ /* 0x100fe20000000000 */
[----:B------:R-:W-:Y:S01]  /*8020*/  FADD R85, R85, -R4 ;  /* 0x8000000455557221 */ /* 0x000fe20000000000 */
[----:B------:R-:W-:-:S04]  /*8030*/  FMUL R109, R109, 1.4426950216293334961 ;  /* 0x3fb8aa3b6d6d7820 */ /* 0x000fc80000400000 */
[----:B------:R-:W-:Y:S01]  /*8040*/  MUFU.EX2 R103, R103 ;  /* 0x0000006700677308 */ /* 0x000fe20000000800 */
[----:B-1----:R-:W-:Y:S01]  /*8050*/  FMUL R93, R6, 1.4426950216293334961 ;  /* 0x3fb8aa3b065d7820 */ /* 0x002fe20000400000 */
[----:B--2---:R-:W-:Y:S01]  /*8060*/  FADD R6, R83, -R4 ;  /* 0x8000000453067221 */ /* 0x004fe20000000000 */
[----:B------:R-:W-:Y:S01]  /*8070*/  FMUL R105, R105, 1.4426950216293334961 ;  /* 0x3fb8aa3b69697820 */ /* 0x000fe20000400000 */
[----:B------:R-:W-:-:S04]  /*8080*/  FMUL R96, R96, 1.4426950216293334961 ;  /* 0x3fb8aa3b60607820 */ /* 0x000fc80000400000 */
[----:B------:R-:W1:Y:S01]  /*8090*/  MUFU.EX2 R101, R101 ;  /* 0x0000006500657308 */ /* 0x000e620000000800 */
[----:B------:R-:W-:Y:S01]  /*80a0*/  FMUL R92, R6, 1.4426950216293334961 ;  /* 0x3fb8aa3b065c7820 */ /* 0x000fe20000400000 */
[----:B------:R-:W-:Y:S01]  /*80b0*/  FMUL R50, R50, 1.4426950216293334961 ;  /* 0x3fb8aa3b32327820 */ /* 0x000fe20000400000 */
[----:B------:R-:W-:Y:S01]  /*80c0*/  FMUL R85, R85, 1.4426950216293334961 ;  /* 0x3fb8aa3b55557820 */ /* 0x000fe20000400000 */
[----:B------:R-:W-:Y:S01]  /*80d0*/  HMMA.16816.F32 R68, R44, R16, R68 ;  /* 0x000000102c44723c */ /* 0x000fe20000001844 */
[----:B------:R-:W-:-:S03]  /*80e0*/  FMUL R20, R20, 1.4426950216293334961 ;  /* 0x3fb8aa3b14147820 */ /* 0x000fc60000400000 */
[----:B------:R-:W-:Y:S01]  /*80f0*/  MUFU.EX2 R111, R111 ;  /* 0x0000006f006f7308 */ /* 0x000fe20000000800 */
[----:B------:R-:W-:Y:S01]  /*8100*/  F2FP.F16.E4M3.UNPACK_B R21, R23 ;  /* 0x00000017ff15723e */ /* 0x000fe200020006ff */
[----:B------:R-:W2:Y:S01]  /*8110*/  LDL.LU R90, [R1+0x244] ;  /* 0x00024400015a7983 */ /* 0x000ea20000300800 */
[----:B------:R-:W-:-:S05]  /*8120*/  F2FP.F16.E4M3.UNPACK_B R16, R26 ;  /* 0x0000001aff10723e */ /* 0x000fca00020006ff */
[----:B------:R-:W-:Y:S01]  /*8130*/  MUFU.EX2 R108, R50 ;  /* 0x00000032006c7308 */ /* 0x000fe20000000800 */
[----:B------:R-:W-:Y:S01]  /*8140*/  F2FP.F16.E4M3.UNPACK_B R17, R27 ;  /* 0x0000001bff11723e */ /* 0x000fe200020006ff */
[----:B------:R-:W3:Y:S06]  /*8150*/  LDL.LU R94, [R1+0x4] ;  /* 0x00000400015e7983 */ /* 0x000eec0000300800 */
[----:B------:R-:W4:Y:S01]  /*8160*/  MUFU.EX2 R109, R109 ;  /* 0x0000006d006d7308 */ /* 0x000f220000000800 */
[----:B0-----:R-:W-:-:S07]  /*8170*/  LOP3.LUT R88, R82, 0x7, RZ, 0xc0, !PT ;  /* 0x0000000752587812 */ /* 0x001fce00078ec0ff */
[----:B------:R-:W0:Y:S01]  /*8180*/  MUFU.EX2 R107, R85 ;  /* 0x00000055006b7308 */ /* 0x000e220000000800 */
[----:B------:R-:W-:-:S07]  /*8190*/  F2FP.F16.E4M3.UNPACK_B R28, R18 ;  /* 0x00000012ff1c723e */ /* 0x000fce00020006ff */
[----:B------:R-:W-:Y:S01]  /*81a0*/  MUFU.EX2 R105, R105 ;  /* 0x0000006900697308 */ /* 0x000fe20000000800 */
[----:B------:R-:W-:-:S07]  /*81b0*/  F2FP.F16.E4M3.UNPACK_B R29, R19 ;  /* 0x00000013ff1d723e */ /* 0x000fce00020006ff */
[----:B------:R0:W-:Y:S01]  /*81c0*/  MUFU.EX2 R106, R20 ;  /* 0x00000014006a7308 */ /* 0x0001e20000000800 */
[----:B-1----:R-:W-:-:S07]  /*81d0*/  F2FP.SATFINITE.E4M3.F32.PACK_AB_MERGE_C R83, R101, R103, RZ ;  /* 0x000000676553723e */ /* 0x002fce00048070ff */
[----:B------:R-:W1:Y:S01]  /*81e0*/  MUFU.EX2 R98, R98 ;  /* 0x0000006200627308 */ /* 0x000e620000000800 */
[----:B0-----:R-:W-:-:S07]  /*81f0*/  F2FP.F16.E4M3.UNPACK_B R20, R22 ;  /* 0x00000016ff14723e */ /* 0x001fce00020006ff */
[----:B------:R-:W-:Y:S01]  /*8200*/  MUFU.EX2 R96, R96 ;  /* 0x0000006000607308 */ /* 0x000fe20000000800 */
[----:B------:R-:W-:-:S07]  /*8210*/  F2FP.SATFINITE.E4M3.F32.PACK_AB_MERGE_C R6, R100, R102, RZ ;  /* 0x000000666406723e */ /* 0x000fce00048070ff */
[----:B------:R-:W0:Y:S08]  /*8220*/  MUFU.EX2 R93, R93 ;  /* 0x0000005d005d7308 */ /* 0x000e300000000800 */
[----:B------:R-:W0:Y:S01]  /*8230*/  MUFU.EX2 R92, R92 ;  /* 0x0000005c005c7308 */ /* 0x000e220000000800 */
[----:B------:R-:W-:Y:S01]  /*8240*/  SEL R84, R25, R24, !P4 ;  /* 0x0000001819547207 */ /* 0x000fe20006000000 */
[----:B------:R-:W-:Y:S01]  /*8250*/  HMMA.16816.F32 R76, R44, R20, R76 ;  /* 0x000000142c4c723c */ /* 0x000fe2000000184c */
[----:B------:R-:W-:-:S02]  /*8260*/  SEL R85, R13, R12, !P4 ;  /* 0x0000000c0d557207 */ /* 0x000fc40006000000 */
[----:B------:R-:W-:Y:S02]  /*8270*/  SEL R86, R9, R8, !P4 ;  /* 0x0000000809567207 */ /* 0x000fe40006000000 */
[----:B------:R-:W-:Y:S02]  /*8280*/  F2FP.F16.E4M3.UNPACK_B R10, R10.H1 ;  /* 0x0000000aff0a723e */ /* 0x000fe400030006ff */
[----:B------:R-:W-:Y:S01]  /*8290*/  F2FP.F16.E4M3.UNPACK_B R11, R11.H1 ;  /* 0x0000000bff0b723e */ /* 0x000fe200030006ff */
[----:B------:R-:W-:Y:S01]  /*82a0*/  IMAD.SHL.U32 R82, R82, 0x2, RZ ;  /* 0x0000000252527824 */ /* 0x000fe200078e00ff */
[----:B------:R-:W-:Y:S01]  /*82b0*/  F2FP.F16.E4M3.UNPACK_B R83, R83 ;  /* 0x00000053ff53723e */ /* 0x000fe200020006ff */
[----:B------:R-:W-:Y:S01]  /*82c0*/  IMAD R20, R88, 0x90, RZ ;  /* 0x0000009058147824 */ /* 0x000fe200078e02ff */
[----:B------:R-:W-:Y:S01]  /*82d0*/  F2FP.F16.E4M3.UNPACK_B R6, R6 ;  /* 0x00000006ff06723e */ /* 0x000fe200020006ff */
[----:B------:R-:W-:Y:S01]  /*82e0*/  HMMA.16816.F32 R72, R44, R16, R72 ;  /* 0x000000102c48723c */ /* 0x000fe20000001848 */
[----:B------:R-:W-:Y:S01]  /*82f0*/  F2FP.F16.E4M3.UNPACK_B R16, R30.H1 ;  /* 0x0000001eff10723e */ /* 0x000fe200030006ff */
[----:B------:R-:W3:Y:S01]  /*8300*/  LDL.LU R88, [R1+0x10] ;  /* 0x0000100001587983 */ /* 0x000ee20000300800 */
[----:B------:R-:W-:-:S02]  /*8310*/  F2FP.F16.E4M3.UNPACK_B R17, R31.H1 ;  /* 0x0000001fff11723e */ /* 0x000fc400030006ff */
[----:B------:R-:W-:Y:S01]  /*8320*/  LOP3.LUT R20, R20, 0x30, R82, 0x78, !PT ;  /* 0x0000003014147812 */ /* 0x000fe200078e7852 */
[----:B------:R-:W3:Y:S02]  /*8330*/  LDL.LU R21, [R1+0x24] ;  /* 0x0000240001157983 */ /* 0x000ee40000300800 */
[----:B------:R-:W-:Y:S01]  /*8340*/  HMMA.16816.F32 R28, R44, R28, R40 ;  /* 0x0000001c2c1c723c */ /* 0x000fe20000001828 */
[----:B------:R-:W-:Y:S01]  /*8350*/  SEL R40, R83, R6, !P5 ;  /* 0x0000000653287207 */ /* 0x000fe20006800000 */
[----:B------:R-:W3:Y:S01]  /*8360*/  LDL.LU R80, [R1+0x48] ;  /* 0x0000480001507983 */ /* 0x000ee20000300800 */
[----:B------:R-:W-:Y:S02]  /*8370*/  SEL R83, R6, R83, !P5 ;  /* 0x0000005306537207 */ /* 0x000fe40006800000 */
[----:B----4-:R-:W-:Y:S01]  /*8380*/  F2FP.SATFINITE.E4M3.F32.PACK_AB_MERGE_C R82, R109, R108, RZ ;  /* 0x0000006c6d52723e */ /* 0x010fe200048070ff */
[----:B------:R-:W4:Y:S01]  /*8390*/  LDL.LU R81, [R1+0x18] ;  /* 0x0000180001517983 */ /* 0x000f220000300800 */
[----:B------:R-:W-:Y:S01]  /*83a0*/  F2FP.SATFINITE.E4M3.F32.PACK_AB_MERGE_C R8, R110, R107, RZ ;  /* 0x0000006b6e08723e */ /* 0x000fe200048070ff */
[----:B------:R-:W-:Y:S01]  /*83b0*/  HMMA.16816.F32 R68, R84, R10, R68 ;  /* 0x0000000a5444723c */ /* 0x000fe20000001844 */
[----:B-1----:R-:W-:-:S02]  /*83c0*/  F2FP.SATFINITE.E4M3.F32.PACK_AB_MERGE_C R11, R97, R98, RZ ;  /* 0x00000062610b723e */ /* 0x002fc400048070ff */
[----:B------:R-:W-:Y:S02]  /*83d0*/  F2FP.SATFINITE.E4M3.F32.PACK_AB_MERGE_C R10, R111, R105, RZ ;  /* 0x000000696f0a723e */ /* 0x000fe400048070ff */
[----:B0-----:R-:W-:Y:S02]  /*83e0*/  F2FP.SATFINITE.E4M3.F32.PACK_AB_MERGE_C R7, R93, R96, RZ ;  /* 0x000000605d07723e */ /* 0x001fe400048070ff */
[----:B------:R-:W-:Y:S02]  /*83f0*/  F2FP.SATFINITE.E4M3.F32.PACK_AB_MERGE_C R6, R92, R106, RZ ;  /* 0x0000006a5c06723e */ /* 0x000fe400048070ff */
[----:B------:R-:W-:Y:S02]  /*8400*/  F2FP.F16.E4M3.UNPACK_B R82, R82 ;  /* 0x00000052ff52723e */ /* 0x000fe400020006ff */
[----:B------:R-:W-:Y:S02]  /*8410*/  F2FP.F16.E4M3.UNPACK_B R8, R8 ;  /* 0x00000008ff08723e */ /* 0x000fe400020006ff */
[----:B------:R-:W-:-:S02]  /*8420*/  F2FP.F16.E4M3.UNPACK_B R11, R11 ;  /* 0x0000000bff0b723e */ /* 0x000fc400020006ff */
[----:B------:R-:W-:Y:S02]  /*8430*/  F2FP.F16.E4M3.UNPACK_B R10, R10 ;  /* 0x0000000aff0a723e */ /* 0x000fe400020006ff */
[----:B------:R-:W-:Y:S02]  /*8440*/  F2FP.F16.E4M3.UNPACK_B R7, R7 ;  /* 0x00000007ff07723e */ /* 0x000fe400020006ff */
[----:B------:R-:W-:Y:S02]  /*8450*/  F2FP.F16.E4M3.UNPACK_B R6, R6 ;  /* 0x00000006ff06723e */ /* 0x000fe400020006ff */
[----:B------:R-:W-:Y:S02]  /*8460*/  SEL R41, R82, R8, !P5 ;  /* 0x0000000852297207 */ /* 0x000fe40006800000 */
[----:B------:R-:W-:Y:S02]  /*8470*/  SEL R42, R11, R7, !P5 ;  /* 0x000000070b2a7207 */ /* 0x000fe40006800000 */
[----:B------:R-:W-:-:S02]  /*8480*/  SEL R43, R10, R6, !P5 ;  /* 0x000000060a2b7207 */ /* 0x000fc40006800000 */
[----:B------:R-:W-:Y:S02]  /*8490*/  SEL R82, R8, R82, !P5 ;  /* 0x0000005208527207 */ /* 0x000fe40006800000 */
[----:B------:R-:W-:Y:S02]  /*84a0*/  SEL R11, R7, R11, !P5 ;  /* 0x0000000b070b7207 */ /* 0x000fe40006800000 */
[----:B------:R-:W-:Y:S01]  /*84b0*/  SEL R10, R6, R10, !P5 ;  /* 0x0000000a060a7207 */ /* 0x000fe20006800000 */
[----:B------:R-:W-:Y:S04]  /*84c0*/  SHFL.IDX PT, R83, R83, R89, 0x1f ;  /* 0x00001f5953537589 */ /* 0x000fe800000e0000 */
[----:B------:R-:W-:Y:S04]  /*84d0*/  SHFL.IDX PT, R82, R82, R89, 0x1f ;  /* 0x00001f5952527589 */ /* 0x000fe800000e0000 */
[----:B------:R-:W-:Y:S04]  /*84e0*/  SHFL.IDX PT, R11, R11, R89, 0x1f ;  /* 0x00001f590b0b7589 */ /* 0x000fe800000e0000 */
[----:B------:R0:W-:Y:S04]  /*84f0*/  SHFL.IDX PT, R10, R10, R89, 0x1f ;  /* 0x00001f590a0a7589 */ /* 0x0001e800000e0000 */
[----:B0-----:R-:W4:Y:S01]  /*8500*/  LDL.LU R89, [R1+0x1c] ;  /* 0x00001c0001597983 */ /* 0x001f220000300800 */
[----:B------:R-:W-:-:S02]  /*8510*/  LOP3.LUT R20, R20, 0x40, RZ, 0x3c, !PT ;  /* 0x0000004014147812 */ /* 0x000fc400078e3cff */
[----:B------:R-:W-:Y:S02]  /*8520*/  F2FP.F16.E4M3.UNPACK_B R14, R14.H1 ;  /* 0x0000000eff0e723e */ /* 0x000fe400030006ff */
[----:B------:R-:W-:Y:S01]  /*8530*/  F2FP.F16.E4M3.UNPACK_B R15, R15.H1 ;  /* 0x0000000fff0f723e */ /* 0x000fe200030006ff */
[----:B------:R-:W0:Y:S01]  /*8540*/  LDSM.16.M88.4 R44, [R20+UR7+0x8000] ;  /* 0x00800007142c783b */ /* 0x000e220008000200 */
[----:B------:R-:W-:Y:S02]  /*8550*/  F2FP.F16.E4M3.UNPACK_B R26, R26.H1 ;  /* 0x0000001aff1a723e */ /* 0x000fe400030006ff */
[----:B------:R-:W-:-:S03]  /*8560*/  F2FP.F16.E4M3.UNPACK_B R27, R27.H1 ;  /* 0x0000001bff1b723e */ /* 0x000fc600030006ff */
[C---:B------:R-:W-:Y:S01]  /*8570*/  HMMA.16816.F32 R64, R84.reuse, R14, R64 ;  /* 0x0000000e5440723c */ /* 0x040fe20000001840 */
[----:B------:R-:W-:Y:S01]  /*8580*/  LDSM.16.M88.4 R12, [R20+UR7+0x8400] ;  /* 0x00840007140c783b */ /* 0x000fe20008000200 */
[----:B------:R-:W-:Y:S02]  /*8590*/  F2FP.F16.E4M3.UNPACK_B R38, R38.H1 ;  /* 0x00000026ff26723e */ /* 0x000fe400030006ff */
[----:B------:R-:W-:Y:S01]  /*85a0*/  F2FP.F16.E4M3.UNPACK_B R39, R39.H1 ;  /* 0x00000027ff27723e */ /* 0x000fe200030006ff */
[----:B------:R-:W1:Y:S03]  /*85b0*/  SHFL.IDX PT, R40, R40, R2, 0x1f ;  /* 0x00001f0228287589 */ /* 0x000e6600000e0000 */
[----:B------:R-:W-:Y:S01]  /*85c0*/  HMMA.16816.F32 R72, R84, R26, R72 ;  /* 0x0000001a5448723c */ /* 0x000fe20000001848 */
[----:B------:R-:W0:Y:S01]  /*85d0*/  SHFL.IDX PT, R41, R41, R2, 0x1f ;  /* 0x00001f0229297589 */ /* 0x000e2200000e0000 */
[----:B------:R-:W-:-:S03]  /*85e0*/  F2FP.F16.E4M3.UNPACK_B R34, R34.H1 ;  /* 0x00000022ff22723e */ /* 0x000fc600030006ff */
[----:B------:R-:W0:Y:S01]  /*85f0*/  SHFL.IDX PT, R42, R42, R2, 0x1f ;  /* 0x00001f022a2a7589 */ /* 0x000e2200000e0000 */
[----:B------:R-:W-:-:S03]  /*8600*/  F2FP.F16.E4M3.UNPACK_B R35, R35.H1 ;  /* 0x00000023ff23723e */ /* 0x000fc600030006ff */
[----:B------:R-:W1:Y:S04]  /*8610*/  SHFL.IDX PT, R43, R43, R2, 0x1f ;  /* 0x00001f022b2b7589 */ /* 0x000e6800000e0000 */
[----:B------:R-:W1:Y:S01]  /*8620*/  LDSM.16.M88.4 R24, [R20+UR7+0x8800] ;  /* 0x008800071418783b */ /* 0x000e620008000200 */
[C---:B------:R-:W-:Y:S03]  /*8630*/  HMMA.16816.F32 R56, R84.reuse, R38, R56 ;  /* 0x000000265438723c */ /* 0x040fe60000001838 */
[----:B------:R-:W1:Y:S05]  /*8640*/  LDSM.16.M88.4 R36, [R20+UR7+0x8c00] ;  /* 0x008c00071424783b */ /* 0x000e6a0008000200 */
[C---:B------:R-:W-:Y:S01]  /*8650*/  HMMA.16816.F32 R60, R84.reuse, R34, R60 ;  /* 0x00000022543c723c */ /* 0x040fe2000000183c */
[----:B------:R-:W1:Y:S07]  /*8660*/  LDSM.16.M88.4 R32, [R20+UR7+0x9000] ;  /* 0x009000071420783b */ /* 0x000e6e0008000200 */
[----:B------:R-:W-:Y:S01]  /*8670*/  HMMA.16816.F32 R52, R84, R16, R52 ;  /* 0x000000105434723c */ /* 0x000fe20000001834 */
[----:B0-----:R-:W-:-:S02]  /*8680*/  F2FP.F16.E4M3.UNPACK_B R6, R44 ;  /* 0x0000002cff06723e */ /* 0x001fc400020006ff */
[----:B------:R-:W-:Y:S02]  /*8690*/  F2FP.F16.E4M3.UNPACK_B R7, R45 ;  /* 0x0000002dff07723e */ /* 0x000fe400020006ff */
[----:B-1----:R-:W-:Y:S02]  /*86a0*/  SEL R48, R40, R83, !P4 ;  /* 0x0000005328307207 */ /* 0x002fe40006000000 */
[----:B------:R-:W-:Y:S02]  /*86b0*/  SEL R49, R41, R82, !P4 ;  /* 0x0000005229317207 */ /* 0x000fe40006000000 */
[----:B------:R-:W-:Y:S02]  /*86c0*/  SEL R50, R42, R11, !P4 ;  /* 0x0000000b2a327207 */ /* 0x000fe40006000000 */
[----:B------:R-:W-:-:S09]  /*86d0*/  SEL R51, R43, R10, !P4 ;  /* 0x0000000a2b337207 */ /* 0x000fd20006000000 */
[----:B------:R-:W-:Y:S01]  /*86e0*/  HMMA.16816.F32 R52, R48, R6, R52 ;  /* 0x000000063034723c */ /* 0x000fe20000001834 */
[----:B------:R-:W-:Y:S02]  /*86f0*/  F2FP.F16.E4M3.UNPACK_B R6, R12 ;  /* 0x0000000cff06723e */ /* 0x000fe400020006ff */
[----:B------:R-:W-:-:S07]  /*8700*/  F2FP.F16.E4M3.UNPACK_B R7, R13 ;  /* 0x0000000dff07723e */ /* 0x000fce00020006ff */
[----:B------:R-:W-:Y:S01]  /*8710*/  HMMA.16816.F32 R56, R48, R6, R56 ;  /* 0x000000063038723c */ /* 0x000fe20000001838 */
[----:B------:R-:W-:Y:S02]  /*8720*/  F2FP.F16.E4M3.UNPACK_B R6, R24 ;  /* 0x00000018ff06723e */ /* 0x000fe400020006ff */
[----:B------:R-:W-:Y:S02]  /*8730*/  F2FP.F16.E4M3.UNPACK_B R7, R25 ;  /* 0x00000019ff07723e */ /* 0x000fe400020006ff */
[----:B------:R-:W-:Y:S02]  /*8740*/  F2FP.F16.E4M3.UNPACK_B R22, R22.H1 ;  /* 0x00000016ff16723e */ /* 0x000fe400030006ff */
[----:B------:R-:W-:-:S03]  /*8750*/  F2FP.F16.E4M3.UNPACK_B R23, R23.H1 ;  /* 0x00000017ff17723e */ /* 0x000fc600030006ff */
[----:B------:R-:W-:Y:S01]  /*8760*/  HMMA.16816.F32 R60, R48, R6, R60 ;  /* 0x00000006303c723c */ /* 0x000fe2000000183c */
[----:B------:R-:W-:Y:S02]  /*8770*/  F2FP.F16.E4M3.UNPACK_B R6, R36 ;  /* 0x00000024ff06723e */ /* 0x000fe400020006ff */
[----:B------:R-:W-:Y:S02]  /*8780*/  F2FP.F16.E4M3.UNPACK_B R7, R37 ;  /* 0x00000025ff07723e */ /* 0x000fe400020006ff */
[----:B------:R-:W-:Y:S02]  /*8790*/  F2FP.F16.E4M3.UNPACK_B R8, R32 ;  /* 0x00000020ff08723e */ /* 0x000fe400020006ff */
[----:B------:R-:W-:Y:S01]  /*87a0*/  F2FP.F16.E4M3.UNPACK_B R9, R33 ;  /* 0x00000021ff09723e */ /* 0x000fe200020006ff */
[----:B------:R-:W-:Y:S01]  /*87b0*/  HMMA.16816.F32 R76, R84, R22, R76 ;  /* 0x00000016544c723c */ /* 0x000fe2000000184c */
[----:B------:R-:W4:Y:S01]  /*87c0*/  LDL.LU R23, [R1+0x2c] ;  /* 0x00002c0001177983 */ /* 0x000f220000300800 */
[----:B------:R-:W-:-:S06]  /*87d0*/  FADD R104, R104, R99 ;  /* 0x0000006368687221 */ /* 0x000fcc0000000000 */
[C---:B------:R-:W-:Y:S08]  /*87e0*/  HMMA.16816.F32 R64, R48.reuse, R6, R64 ;  /* 0x000000063040723c */ /* 0x040ff00000001840 */
[----:B------:R-:W-:Y:S01]  /*87f0*/  HMMA.16816.F32 R68, R48, R8, R68 ;  /* 0x000000083044723c */ /* 0x000fe20000001844 */
[----:B--2---:R-:W-:-:S04]  /*8800*/  FADD R90, R90, -R4 ;  /* 0x800000045a5a7221 */ /* 0x004fc80000000000 */
[----:B------:R-:W-:Y:S02]  /*8810*/  FMUL R7, R90, 1.4426950216293334961 ;  /* 0x3fb8aa3b5a077820 */ /* 0x000fe40000400000 */
[----:B------:R-:W2:Y:S01]  /*8820*/  LDL.LU R90, [R1+0x40] ;  /* 0x00004000015a7983 */ /* 0x000ea20000300800 */
[----:B---3--:R-:W-:-:S03]  /*8830*/  FADD R8, R94, -R4 ;  /* 0x800000045e087221 */ /* 0x008fc60000000000 */
[----:B------:R-:W3:Y:S04]  /*8840*/  LDL.LU R95, [R1+0x44] ;  /* 0x00004400015f7983 */ /* 0x000ee80000300800 */
[----:B------:R-:W2:Y:S04]  /*8850*/  LDL.LU R94, [R1+0x34] ;  /* 0x00003400015e7983 */ /* 0x000ea80000300800 */
[----:B------:R-:W2:Y:S01]  /*8860*/  LDL.LU R116, [R1+0x4c] ;  /* 0x00004c0001747983 */ /* 0x000ea20000300800 */
[----:B------:R-:W-:Y:S01]  /*8870*/  FADD R80, R80, -R5 ;  /* 0x8000000550507221 */ /* 0x000fe20000000000 */
[----:B----4-:R-:W-:-:S03]  /*8880*/  FADD R89, R89, R81 ;  /* 0x0000005159597221 */ /* 0x010fc60000000000 */
[----:B------:R-:W-:Y:S02]  /*8890*/  FMUL R81, R80, 1.4426950216293334961 ;  /* 0x3fb8aa3b50517820 */ /* 0x000fe40000400000 */
[----:B------:R-:W4:Y:S04]  /*88a0*/  LDL.LU R80, [R1+0x3c] ;  /* 0x00003c0001507983 */ /* 0x000f280000300800 */
[----:B------:R-:W2:Y:S01]  /*88b0*/  LDL.LU R99, [R1+0x30] ;  /* 0x0000300001637983 */ /* 0x000ea20000300800 */
[----:B------:R-:W-:Y:S02]  /*88c0*/  F2FP.F16.E4M3.UNPACK_B R18, R18.H1 ;  /* 0x00000012ff12723e */ /* 0x000fe400030006ff */
[----:B------:R-:W-:-:S07]  /*88d0*/  F2FP.F16.E4M3.UNPACK_B R19, R19.H1 ;  /* 0x00000013ff13723e */ /* 0x000fce00030006ff */
[----:B------:R-:W-:Y:S01]  /*88e0*/  HMMA.16816.F32 R84, R84, R18, R28 ;  /* 0x000000125454723c */ /* 0x000fe2000000181c */
[----:B------:R-:W0:Y:S01]  /*88f0*/  LDSM.16.M88.4 R28, [R20+UR7+0x9400] ;  /* 0x00940007141c783b */ /* 0x000e220008000200 */
[----:B------:R-:W-:-:S04]  /*8900*/  FADD R6, R91, -R4 ;  /* 0x800000045b067221 */ /* 0x000fc80000000000 */
[----:B------:R-:W-:-:S04]  /*8910*/  FMUL R6, R6, 1.4426950216293334961 ;  /* 0x3fb8aa3b06067820 */ /* 0x000fc80000400000 */
[----:B------:R1:W-:Y:S01]  /*8920*/  MUFU.EX2 R9, R6 ;  /* 0x0000000600097308 */ /* 0x0003e20000000800 */
[--C-:B------:R-:W-:Y:S01]  /*8930*/  FADD R91, R21, -R4.reuse ;  /* 0x80000004155b7221 */ /* 0x100fe20000000000 */
[----:B-1----:R-:W-:Y:S01]  /*8940*/  FADD R6, R88, -R4 ;  /* 0x8000000458067221 */ /* 0x002fe20000000000 */
[----:B--2---:R-:W-:Y:S02]  /*8950*/  FADD R99, R99, R89 ;  /* 0x0000005963637221 */ /* 0x004fe40000000000 */
[----:B------:R-:W2:Y:S01]  /*8960*/  LDL.LU R89, [R1+0x20] ;  /* 0x0000200001597983 */ /* 0x000ea20000300800 */
[----:B0-----:R-:W-:Y:S02]  /*8970*/  F2FP.F16.E4M3.UNPACK_B R16, R28 ;  /* 0x0000001cff10723e */ /* 0x001fe400020006ff */
[----:B------:R-:W-:-:S07]  /*8980*/  F2FP.F16.E4M3.UNPACK_B R17, R29 ;  /* 0x0000001dff11723e */ /* 0x000fce00020006ff */
[----:B------:R-:W-:Y:S01]  /*8990*/  HMMA.16816.F32 R72, R48, R16, R72 ;  /* 0x000000103048723c */ /* 0x000fe20000001848 */
[----:B------:R-:W0:Y:S01]  /*89a0*/  LDSM.16.M88.4 R16, [R20+UR7+0x9800] ;  /* 0x009800071410783b */ /* 0x000e220008000200 */
[----:B------:R-:W-:Y:S01]  /*89b0*/  FMUL R88, R6, 1.4426950216293334961 ;  /* 0x3fb8aa3b06587820 */ /* 0x000fe20000400000 */
[----:B------:R-:W-:Y:S02]  /*89c0*/  FADD R6, R23, -R4 ;  /* 0x8000000417067221 */ /* 0x000fe40000000000 */
[----:B------:R-:W1:Y:S01]  /*89d0*/  LDSM.16.M88.4 R20, [R20+UR7+0x9c00] ;  /* 0x009c00071414783b */ /* 0x000e620008000200 */
[----:B------:R-:W-:Y:S01]  /*89e0*/  FADD R99, R94, R99 ;  /* 0x000000635e637221 */ /* 0x000fe20000000000 */
[----:B------:R-:W-:Y:S01]  /*89f0*/  FADD R116, R116, -R5 ;  /* 0x8000000574747221 */ /* 0x000fe20000000000 */
[----:B------:R-:W-:-:S03]  /*8a00*/  SEL R40, R83, R40, !P4 ;  /* 0x0000002853287207 */ /* 0x000fc60006000000 */
[----:B------:R-:W-:Y:S01]  /*8a10*/  FMUL R83, R116, 1.4426950216293334961 ;  /* 0x3fb8aa3b74537820 */ /* 0x000fe20000400000 */
[----:B------:R-:W-:Y:S01]  /*8a20*/  SEL R42, R11, R42, !P4 ;  /* 0x0000002a0b2a7207 */ /* 0x000fe20006000000 */
[----:B------:R-:W4:Y:S01]  /*8a30*/  LDL.LU R116, [R1+0x54] ;  /* 0x0000540001747983 */ /* 0x000f220000300800 */
[----:B------:R-:W-:-:S03]  /*8a40*/  SEL R43, R10, R43, !P4 ;  /* 0x0000002b0a2b7207 */ /* 0x000fc60006000000 */
[----:B------:R-:W4:Y:S04]  /*8a50*/  LDL.LU R11, [R1+0x68] ;  /* 0x00006800010b7983 */ /* 0x000f280000300800 */
[----:B------:R-:W4:Y:S01]  /*8a60*/  LDL.LU R10, [R1+0x64] ;  /* 0x00006400010a7983 */ /* 0x000f220000300800 */
[----:B0-----:R-:W-:Y:S01]  /*8a70*/  F2FP.F16.E4M3.UNPACK_B R94, R16 ;  /* 0x00000010ff5e723e */ /* 0x001fe200020006ff */
[----:B--2---:R-:W-:Y:S01]  /*8a80*/  FADD R104, R89, R104 ;  /* 0x0000006859687221 */ /* 0x004fe20000000000 */
[----:B---3--:R-:W-:Y:S01]  /*8a90*/  FADD R89, R95, -R5 ;  /* 0x800000055f597221 */ /* 0x008fe20000000000 */
[----:B------:R-:W-:-:S07]  /*8aa0*/  F2FP.F16.E4M3.UNPACK_B R95, R17 ;  /* 0x00000011ff5f723e */ /* 0x000fce00020006ff */
[----:B------:R-:W-:Y:S01]  /*8ab0*/  HMMA.16816.F32 R76, R48, R94, R76 ;  /* 0x0000005e304c723c */ /* 0x000fe2000000184c */
[----:B-1----:R-:W-:Y:S02]  /*8ac0*/  F2FP.F16.E4M3.UNPACK_B R94, R20 ;  /* 0x00000014ff5e723e */ /* 0x002fe400020006ff */
[----:B------:R-:W-:-:S07]  /*8ad0*/  F2FP.F16.E4M3.UNPACK_B R95, R21 ;  /* 0x00000015ff5f723e */ /* 0x000fce00020006ff */
[----:B------:R-:W-:Y:S01]  /*8ae0*/  HMMA.16816.F32 R48, R48, R94, R84 ;  /* 0x0000005e3030723c */ /* 0x000fe20000001854 */
[----:B------:R-:W2:Y:S01]  /*8af0*/  LDL.LU R84, [R1+0x60] ;  /* 0x0000600001547983 */ /* 0x000ea20000300800 */
[--C-:B----4-:R-:W-:Y:S01]  /*8b00*/  FADD R80, R80, -R5.reuse ;  /* 0x8000000550507221 */ /* 0x110fe20000000000 */
[--C-:B------:R-:W-:Y:S01]  /*8b10*/  FADD R90, R90, -R5.reuse ;  /* 0x800000055a5a7221 */ /* 0x100fe20000000000 */
[----:B------:R-:W-:Y:S01]  /*8b20*/  FMUL R89, R89, 1.4426950216293334961 ;  /* 0x3fb8aa3b59597820 */ /* 0x000fe20000400000 */
[----:B------:R-:W-:Y:S01]  /*8b30*/  MUFU.EX2 R81, R81 ;  /* 0x0000005100517308 */ /* 0x000fe20000000800 */
[----:B------:R-:W-:Y:S01]  /*8b40*/  FMUL R80, R80, 1.4426950216293334961 ;  /* 0x3fb8aa3b50507820 */ /* 0x000fe20000400000 */
[----:B------:R-:W-:Y:S01]  /*8b50*/  FMUL R90, R90, 1.4426950216293334961 ;  /* 0x3fb8aa3b5a5a7820 */ /* 0x000fe20000400000 */
[----:B------:R-:W3:Y:S01]  /*8b60*/  LDL.LU R87, [R1+0x78] ;  /* 0x0000780001577983 */ /* 0x000ee20000300800 */
[----:B------:R-:W-:Y:S01]  /*8b70*/  FADD R116, R116, -R5 ;  /* 0x8000000574747221 */ /* 0x000fe20000000000 */
[----:B------:R-:W-:-:S02]  /*8b80*/  SEL R41, R82, R41, !P4 ;  /* 0x0000002952297207 */ /* 0x000fc40006000000 */
[----:B------:R-:W4:Y:S01]  /*8b90*/  LDL.LU R94, [R1+0x70] ;  /* 0x00007000015e7983 */ /* 0x000f220000300800 */
[----:B------:R-:W0:Y:S08]  /*8ba0*/  MUFU.EX2 R80, R80 ;  /* 0x0000005000507308 */ /* 0x000e300000000800 */
[----:B------:R-:W-:Y:S08]  /*8bb0*/  MUFU.EX2 R90, R90 ;  /* 0x0000005a005a7308 */ /* 0x000ff00000000800 */
[----:B------:R-:W1:Y:S01]  /*8bc0*/  MUFU.EX2 R89, R89 ;  /* 0x0000005900597308 */ /* 0x000e620000000800 */
[----:B0-----:R-:W-:-:S04]  /*8bd0*/  F2FP.SATFINITE.E4M3.F32.PACK_AB_MERGE_C R86, R80, R81, RZ ;  /* 0x000000515056723e */ /* 0x001fc800048070ff */
[----:B------:R-:W-:Y:S01]  /*8be0*/  F2FP.F16.E4M3.UNPACK_B R86, R86 ;  /* 0x00000056ff56723e */ /* 0x000fe200020006ff */
[----:B------:R-:W-:Y:S02]  /*8bf0*/  FMUL R82, R116, 1.4426950216293334961 ;  /* 0x3fb8aa3b74527820 */ /* 0x000fe40000400000 */
[----:B------:R-:W4:Y:S01]  /*8c00*/  LDL.LU R116, [R1+0x84] ;  /* 0x0000840001747983 */ /* 0x000f220000300800 */
[----:B-1----:R-:W-:-:S04]  /*8c10*/  F2FP.SATFINITE.E4M3.F32.PACK_AB_MERGE_C R85, R89, R90, RZ ;  /* 0x0000005a5955723e */ /* 0x002fc800048070ff */
[----:B------:R-:W-:Y:S01]  /*8c20*/  F2FP.F16.E4M3.UNPACK_B R85, R85 ;  /* 0x00000055ff55723e */ /* 0x000fe200020006ff */
[----:B--2---:R-:W-:-:S03]  /*8c30*/  FADD R104, R84, R104 ;  /* 0x0000006854687221 */ /* 0x004fc60000000000 */
[----:B------:R-:W-:Y:S02]  /*8c40*/  SEL R84, R86, R85, !P5 ;  /* 0x0000005556547207 */ /* 0x000fe40006800000 */
[----:B------:R-:W-:Y:S02]  /*8c50*/  SEL R86, R85, R86, !P5 ;  /* 0x0000005655567207 */ /* 0x000fe40006800000 */
[----:B------:R-:W2:Y:S01]  /*8c60*/  LDL.LU R85, [R1+0x118] ;  /* 0x0001180001557983 */ /* 0x000ea20000300800 */
[----:B------:R-:W-:Y:S01]  /*8c70*/  FMUL R8, R8, 1.4426950216293334961 ;  /* 0x3fb8aa3b08087820 */ /* 0x000fe20000400000 */
[----:B------:R-:W0:Y:S01]  /*8c80*/  MUFU.EX2 R7, R7 ;  /* 0x0000000700077308 */ /* 0x000e220000000800 */
[----:B------:R-:W-:-:S07]  /*8c90*/  F2FP.F16.E4M3.UNPACK_B R44, R44.H1 ;  /* 0x0000002cff2c723e */ /* 0x000fce00030006ff */
[----:B------:R-:W-:Y:S01]  /*8ca0*/  MUFU.EX2 R8, R8 ;  /* 0x0000000800087308 */ /* 0x000fe20000000800 */
[----:B------:R-:W-:-:S07]  /*8cb0*/  F2FP.F16.E4M3.UNPACK_B R45, R45.H1 ;  /* 0x0000002dff2d723e */ /* 0x000fce00030006ff */
[----:B------:R-:W1:Y:S01]  /*8cc0*/  MUFU.EX2 R88, R88 ;  /* 0x0000005800587308 */ /* 0x000e620000000800 */
[----:B------:R-:W-:Y:S01]  /*8cd0*/  HMMA.16816.F32 R52, R40, R44, R52 ;  /* 0x0000002c2834723c */ /* 0x000fe20000001834 */
[----:B------:R-:W-:Y:S01]  /*8ce0*/  F2FP.F16.E4M3.UNPACK_B R44, R12.H1 ;  /* 0x0000000cff2c723e */ /* 0x000fe200030006ff */
[----:B---3--:R-:W-:Y:S01]  /*8cf0*/  FADD R12, R87, -R4 ;  /* 0x80000004570c7221 */ /* 0x008fe20000000000 */
[----:B0-----:R-:W-:Y:S02]  /*8d00*/  F2FP.SATFINITE.E4M3.F32.PACK_AB_MERGE_C R87, R9, R7, RZ ;  /* 0x000000070957723e */ /* 0x001fe400048070ff */
[----:B------:R-:W-:Y:S02]  /*8d10*/  F2FP.F16.E4M3.UNPACK_B R45, R13.H1 ;  /* 0x0000000dff2d723e */ /* 0x000fe400030006ff */
[----:B------:R-:W-:Y:S01]  /*8d20*/  F2FP.F16.E4M3.UNPACK_B R87, R87 ;  /* 0x00000057ff57723e */ /* 0x000fe200020006ff */
[----:B----4-:R-:W-:Y:S02]  /*8d30*/  FADD R94, R94, R99 ;  /* 0x000000635e5e7221 */ /* 0x010fe40000000000 */
[----:B------:R-:W3:Y:S01]  /*8d40*/  LDL.LU R99, [R1+0x74] ;  /* 0x0000740001637983 */ /* 0x000ee20000300800 */
[----:B-1----:R-:W-:-:S04]  /*8d50*/  F2FP.SATFINITE.E4M3.F32.PACK_AB_MERGE_C R95, R88, R8, RZ ;  /* 0x00000008585f723e */ /* 0x002fc800048070ff */
[----:B------:R-:W-:Y:S01]  /*8d60*/  F2FP.F16.E4M3.UNPACK_B R95, R95 ;  /* 0x0000005fff5f723e */ /* 0x000fe200020006ff */
[----:B------:R-:W-:Y:S01]  /*8d70*/  HMMA.16816.F32 R56, R40, R44, R56 ;  /* 0x0000002c2838723c */ /* 0x000fe20000001838 */
[----:B--2---:R-:W-:Y:S02]  /*8d80*/  FADD R13, R85, -R4 ;  /* 0x80000004550d7221 */ /* 0x004fe40000000000 */
[----:B------:R-:W-:Y:S02]  /*8d90*/  SEL R85, R87, R95, !P5 ;  /* 0x0000005f57557207 */ /* 0x000fe40006800000 */
[----:B------:R-:W-:Y:S02]  /*8da0*/  SEL R87, R95, R87, !P5 ;  /* 0x000000575f577207 */ /* 0x000fe40006800000 */
[----:B------:R-:W2:Y:S04]  /*8db0*/  LDL.LU R95, [R1+0x6c] ;  /* 0x00006c00015f7983 */ /* 0x000ea80000300800 */
[----:B------:R-:W4:Y:S01]  /*8dc0*/  LDL.LU R45, [R1+0x7c] ;  /* 0x00007c00012d7983 */ /* 0x000f220000300800 */
[--C-:B------:R-:W-:Y:S01]  /*8dd0*/  FADD R10, R10, -R5.reuse ;  /* 0x800000050a0a7221 */ /* 0x100fe20000000000 */
[----:B------:R-:W-:-:S03]  /*8de0*/  FADD R11, R11, -R5 ;  /* 0x800000050b0b7221 */ /* 0x000fc60000000000 */
[----:B------:R-:W-:Y:S01]  /*8df0*/  FMUL R10, R10, 1.4426950216293334961 ;  /* 0x3fb8aa3b0a0a7820 */ /* 0x000fe20000400000 */
[----:B------:R-:W-:Y:S01]  /*8e00*/  FMUL R11, R11, 1.4426950216293334961 ;  /* 0x3fb8aa3b0b0b7820 */ /* 0x000fe20000400000 */
[----:B------:R-:W-:Y:S08]  /*8e10*/  MUFU.EX2 R83, R83 ;  /* 0x0000005300537308 */ /* 0x000ff00000000800 */
[----:B------:R-:W0:Y:S08]  /*8e20*/  MUFU.EX2 R82, R82 ;  /* 0x0000005200527308 */ /* 0x000e300000000800 */
[----:B------:R-:W-:Y:S08]  /*8e30*/  MUFU.EX2 R10, R10 ;  /* 0x0000000a000a7308 */ /* 0x000ff00000000800 */
[----:B------:R-:W1:Y:S01]  /*8e40*/  MUFU.EX2 R11, R11 ;  /* 0x0000000b000b7308 */ /* 0x000e620000000800 */
[----:B---3--:R-:W-:Y:S01]  /*8e50*/  FADD R94, R99, R94 ;  /* 0x0000005e635e7221 */ /* 0x008fe20000000000 */
[----:B0-----:R-:W-:-:S02]  /*8e60*/  F2FP.SATFINITE.E4M3.F32.PACK_AB_MERGE_C R99, R82, R83, RZ ;  /* 0x000000535263723e */ /* 0x001fc400048070ff */
[----:B------:R-:W-:Y:S02]  /*8e70*/  F2FP.F16.E4M3.UNPACK_B R24, R24.H1 ;  /* 0x00000018ff18723e */ /* 0x000fe400030006ff */
[----:B------:R-:W-:-:S07]  /*8e80*/  F2FP.F16.E4M3.UNPACK_B R25, R25.H1 ;  /* 0x00000019ff19723e */ /* 0x000fce00030006ff */
[----:B------:R-:W-:Y:S01]  /*8e90*/  HMMA.16816.F32 R60, R40, R24, R60 ;  /* 0x00000018283c723c */ /* 0x000fe2000000183c */
[----:B--2---:R-:W-:Y:S01]  /*8ea0*/  FADD R104, R95, R104 ;  /* 0x000000685f687221 */ /* 0x004fe20000000000 */
[----:B-1----:R-:W-:-:S03]  /*8eb0*/  F2FP.SATFINITE.E4M3.F32.PACK_AB_MERGE_C R95, R11, R10, RZ ;  /* 0x0000000a0b5f723e */ /* 0x002fc600048070ff */
[----:B----4-:R-:W-:Y:S01]  /*8ec0*/  FADD R44, R45, R104 ;  /* 0x000000682d2c7221 */ /* 0x010fe20000000000 */
[----:B------:R-:W-:Y:S01]  /*8ed0*/  FADD R45, R116, R94 ;  /* 0x0000005e742d7221 */ /* 0x000fe20000000000 */
[----:B------:R-:W-:Y:S01]  /*8ee0*/  F2FP.F16.E4M3.UNPACK_B R94, R99 ;  /* 0x00000063ff5e723e */ /* 0x000fe200020006ff */
[----:B------:R-:W2:Y:S01]  /*8ef0*/  LDL.LU R104, [R1+0x10c] ;  /* 0x00010c0001687983 */ /* 0x000ea20000300800 */
[----:B------:R-:W-:-:S03]  /*8f00*/  F2FP.F16.E4M3.UNPACK_B R95, R95 ;  /* 0x0000005fff5f723e */ /* 0x000fc600020006ff */
[----:B------:R-:W3:Y:S01]  /*8f10*/  LDL.LU R116, [R1+0x14] ;  /* 0x0000140001747983 */ /* 0x000ee20000300800 */
[----:B------:R-:W-:Y:S02]  /*8f20*/  SEL R25, R94, R95, !P5 ;  /* 0x0000005f5e197207 */ /* 0x000fe40006800000 */
[----:B------:R-:W-:Y:S01]  /*8f30*/  SEL R24, R95, R94, !P5 ;  /* 0x0000005e5f187207 */ /* 0x000fe20006800000 */
[----:B------:R-:W4:Y:S04]  /*8f40*/  LDL.LU R99, [R1+0x80] ;  /* 0x0000800001637983 */ /* 0x000f280000300800 */
[----:B------:R-:W2:Y:S01]  /*8f50*/  LDL.LU R94, [R1+0x108] ;  /* 0x00010800015e7983 */ /* 0x000ea20000300800 */
[----:B------:R-:W-:Y:S01]  /*8f60*/  FMUL R6, R6, 1.4426950216293334961 ;  /* 0x3fb8aa3b06067820 */ /* 0x000fe20000400000 */
[----:B------:R-:W-:Y:S01]  /*8f70*/  FMUL R91, R91, 1.4426950216293334961 ;  /* 0x3fb8aa3b5b5b7820 */ /* 0x000fe20000400000 */
[----:B------:R-:W-:Y:S01]  /*8f80*/  FMUL R12, R12, 1.4426950216293334961 ;  /* 0x3fb8aa3b0c0c7820 */ /* 0x000fe20000400000 */
[----:B------:R-:W-:-:S03]  /*8f90*/  FMUL R13, R13, 1.4426950216293334961 ;  /* 0x3fb8aa3b0d0d7820 */ /* 0x000fc60000400000 */
[----:B------:R-:W-:Y:S08]  /*8fa0*/  MUFU.EX2 R6, R6 ;  /* 0x0000000600067308 */ /* 0x000ff00000000800 */
[----:B------:R-:W-:Y:S08]  /*8fb0*/  MUFU.EX2 R91, R91 ;  /* 0x0000005b005b7308 */ /* 0x000ff00000000800 */
[----:B------:R-:W-:Y:S08]  /*8fc0*/  MUFU.EX2 R12, R12 ;  /* 0x0000000c000c7308 */ /* 0x000ff00000000800 */
[----:B------:R-:W0:Y:S01]  /*8fd0*/  MUFU.EX2 R13, R13 ;  /* 0x0000000d000d7308 */ /* 0x000e220000000800 */
[----:B------:R-:W-:-:S02]  /*8fe0*/  F2FP.F16.E4M3.UNPACK_B R32, R32.H1 ;  /* 0x00000020ff20723e */ /* 0x000fc400030006ff */
[----:B------:R-:W-:Y:S02]  /*8ff0*/  F2FP.F16.E4M3.UNPACK_B R33, R33.H1 ;  /* 0x00000021ff21723e */ /* 0x000fe400030006ff */
[----:B------:R-:W-:Y:S02]  /*9000*/  F2FP.F16.E4M3.UNPACK_B R36, R36.H1 ;  /* 0x00000024ff24723e */ /* 0x000fe400030006ff */
[----:B------:R-:W-:-:S03]  /*9010*/  F2FP.F16.E4M3.UNPACK_B R37, R37.H1 ;  /* 0x00000025ff25723e */ /* 0x000fc600030006ff */
[C---:B------:R-:W-:Y:S01]  /*9020*/  HMMA.16816.F32 R68, R40.reuse, R32, R68 ;  /* 0x000000202844723c */ /* 0x040fe20000001844 */
[----:B------:R-:W-:Y:S02]  /*9030*/  F2FP.F16.E4M3.UNPACK_B R32, R28.H1 ;  /* 0x0000001cff20723e */ /* 0x000fe400030006ff */
[----:B0-----:R-:W-:Y:S02]  /*9040*/  F2FP.SATFINITE.E4M3.F32.PACK_AB_MERGE_C R95, R13, R12, RZ ;  /* 0x0000000c0d5f723e */ /* 0x001fe400048070ff */
[----:B------:R-:W-:Y:S02]  /*9050*/  F2FP.F16.E4M3.UNPACK_B R33, R29.H1 ;  /* 0x0000001dff21723e */ /* 0x000fe400030006ff */
[----:B------:R-:W-:Y:S01]  /*9060*/  F2FP.F16.E4M3.UNPACK_B R95, R95 ;  /* 0x0000005fff5f723e */ /* 0x000fe200020006ff */
[C---:B------:R-:W-:Y:S01]  /*9070*/  HMMA.16816.F32 R64, R40.reuse, R36, R64 ;  /* 0x000000242840723c */ /* 0x040fe20000001840 */
[----:B------:R-:W-:Y:S07]  /*9080*/  SHFL.IDX PT, R29, R25, R2, 0x1f ;  /* 0x00001f02191d7589 */ /* 0x000fee00000e0000 */
[----:B------:R-:W-:Y:S01]  /*9090*/  HMMA.16816.F32 R72, R40, R32, R72 ;  /* 0x000000202848723c */ /* 0x000fe20000001848 */
[----:B------:R-:W-:Y:S04]  /*90a0*/  SHFL.IDX PT, R33, R84, R2, 0x1f ;  /* 0x00001f0254217589 */ /* 0x000fe800000e0000 */
[----:B------:R-:W-:Y:S01]  /*90b0*/  SHFL.IDX PT, R32, R85, R2, 0x1f ;  /* 0x00001f0255207589 */ /* 0x000fe200000e0000 */
[----:B------:R-:W-:-:S02]  /*90c0*/  F2FP.F16.E4M3.UNPACK_B R16, R16.H1 ;  /* 0x00000010ff10723e */ /* 0x000fc400030006ff */
[----:B------:R-:W-:Y:S02]  /*90d0*/  F2FP.F16.E4M3.UNPACK_B R17, R17.H1 ;  /* 0x00000011ff11723e */ /* 0x000fe400030006ff */
[----:B------:R-:W-:Y:S02]  /*90e0*/  F2FP.F16.E4M3.UNPACK_B R20, R20.H1 ;  /* 0x00000014ff14723e */ /* 0x000fe400030006ff */
[----:B------:R-:W-:-:S03]  /*90f0*/  F2FP.F16.E4M3.UNPACK_B R21, R21.H1 ;  /* 0x00000015ff15723e */ /* 0x000fc600030006ff */
[----:B------:R-:W-:Y:S01]  /*9100*/  HMMA.16816.F32 R76, R40, R16, R76 ;  /* 0x00000010284c723c */ /* 0x000fe2000000184c */
[----:B------:R-:W-:Y:S02]  /*9110*/  F2FP.F16.E4M3.UNPACK_B R16, R46 ;  /* 0x0000002eff10723e */ /* 0x000fe400020006ff */
[----:B------:R-:W-:-:S05]  /*9120*/  F2FP.F16.E4M3.UNPACK_B R17, R47 ;  /* 0x0000002fff11723e */ /* 0x000fca00020006ff */
[----:B------:R-:W-:Y:S01]  /*9130*/  HMMA.16816.F32 R48, R40, R20, R48 ;  /* 0x000000142830723c */ /* 0x000fe20000001830 */
[----:B----4-:R-:W-:Y:S01]  /*9140*/  FADD R45, R99, R45 ;  /* 0x0000002d632d7221 */ /* 0x010fe20000000000 */
[----:B--2---:R-:W-:Y:S01]  /*9150*/  FADD R44, R94, R44 ;  /* 0x0000002c5e2c7221 */ /* 0x004fe20000000000 */
[----:B------:R-:W-:Y:S02]  /*9160*/  F2FP.SATFINITE.E4M3.F32.PACK_AB_MERGE_C R94, R91, R6, RZ ;  /* 0x000000065b5e723e */ /* 0x000fe400048070ff */
[----:B------:R-:W-:Y:S02]  /*9170*/  FADD R45, R119, R45 ;  /* 0x0000002d772d7221 */ /* 0x000fe40000000000 */
[----:B------:R-:W-:Y:S01]  /*9180*/  F2FP.F16.E4M3.UNPACK_B R94, R94 ;  /* 0x0000005eff5e723e */ /* 0x000fe200020006ff */
[----:B------:R-:W-:Y:S01]  /*9190*/  FADD R44, R104, R44 ;  /* 0x0000002c682c7221 */ /* 0x000fe20000000000 */
[----:B------:R-:W-:Y:S01]  /*91a0*/  LOP3.LUT R104, R2, 0x1, RZ, 0x3c, !PT ;  /* 0x0000000102687812 */ /* 0x000fe200078e3cff */
[----:B------:R-:W-:Y:S01]  /*91b0*/  FADD R118, R118, R45 ;  /* 0x0000002d76767221 */ /* 0x000fe20000000000 */
[----:B------:R-:W-:-:S02]  /*91c0*/  SEL R36, R94, R95, !P5 ;  /* 0x0000005f5e247207 */ /* 0x000fc40006800000 */
[----:B------:R-:W-:Y:S01]  /*91d0*/  SEL R37, R95, R94, !P5 ;  /* 0x0000005e5f257207 */ /* 0x000fe20006800000 */
[----:B------:R-:W-:Y:S01]  /*91e0*/  FADD R114, R114, R44 ;  /* 0x0000002c72727221 */ /* 0x000fe20000000000 */
[----:B------:R-:W-:Y:S01]  /*91f0*/  SHFL.IDX PT, R28, R24, R104, 0x1f ;  /* 0x00001f68181c7589 */ /* 0x000fe200000e0000 */
[----:B---3--:R-:W-:-:S03]  /*9200*/  FADD R118, R116, R118 ;  /* 0x0000007674767221 */ /* 0x008fc60000000000 */
[----:B------:R-:W0:Y:S04]  /*9210*/  SHFL.IDX PT, R44, R86, R104, 0x1f ;  /* 0x00001f68562c7589 */ /* 0x000e2800000e0000 */
[----:B------:R-:W1:Y:S04]  /*9220*/  SHFL.IDX PT, R45, R87, R104, 0x1f ;  /* 0x00001f68572d7589 */ /* 0x000e6800000e0000 */
[----:B------:R-:W-:Y:S04]  /*9230*/  SHFL.IDX PT, R24, R37, R104, 0x1f ;  /* 0x00001f6825187589 */ /* 0x000fe800000e0000 */
[----:B------:R2:W3:Y:S02]  /*9240*/  SHFL.IDX PT, R25, R36, R2, 0x1f ;  /* 0x00001f0224197589 */ /* 0x0004e400000e0000 */
[----:B--2---:R-:W-:-:S04]  /*9250*/  FADD R36, R112, R118 ;  /* 0x0000007670247221 */ /* 0x004fc80000000000 */
[----:B------:R-:W-:-:S04]  /*9260*/  FADD R36, R3, R36 ;  /* 0x0000002403247221 */ /* 0x000fc80000000000 */
[----:B------:R-:W-:-:S04]  /*9270*/  FADD R36, R125, R36 ;  /* 0x000000247d247221 */ /* 0x000fc80000000000 */
[----:B------:R-:W-:-:S04]  /*9280*/  FADD R36, R124, R36 ;  /* 0x000000247c247221 */ /* 0x000fc80000000000 */
[----:B------:R-:W-:Y:S01]  /*9290*/  FADD R36, R115, R36 ;  /* 0x0000002473247221 */ /* 0x000fe20000000000 */
[----:B0-----:R-:W-:Y:S02]  /*92a0*/  SEL R40, R33, R44, !P4 ;  /* 0x0000002c21287207 */ /* 0x001fe40006000000 */
[----:B-1----:R-:W-:Y:S01]  /*92b0*/  SEL R41, R32, R45, !P4 ;  /* 0x0000002d20297207 */ /* 0x002fe20006000000 */
[----:B------:R-:W-:Y:S01]  /*92c0*/  FADD R108, R108, R36 ;  /* 0x000000246c6c7221 */ /* 0x000fe20000000000 */
[----:B------:R-:W-:Y:S02]  /*92d0*/  SEL R42, R29, R28, !P4 ;  /* 0x0000001c1d2a7207 */ /* 0x000fe40006000000 */
[----:B---3--:R-:W-:Y:S01]  /*92e0*/  SEL R43, R25, R24, !P4 ;  /* 0x00000018192b7207 */ /* 0x008fe20006000000 */
[----:B------:R-:W-:-:S04]  /*92f0*/  FADD R108, R109, R108 ;  /* 0x0000006c6d6c7221 */ /* 0x000fc80000000000 */
[----:B------:R-:W-:Y:S02]  /*9300*/  FADD R107, R107, R108 ;  /* 0x0000006c6b6b7221 */ /* 0x000fe40000000000 */
[----:B------:R-:W-:Y:S01]  /*9310*/  HMMA.16816.F32 R52, R40, R16, R52 ;  /* 0x000000102834723c */ /* 0x000fe20000001834 */
[----:B------:R-:W-:Y:S02]  /*9320*/  F2FP.F16.E4M3.UNPACK_B R16, R14 ;  /* 0x0000000eff10723e */ /* 0x000fe400020006ff */
[----:B------:R-:W-:Y:S01]  /*9330*/  F2FP.F16.E4M3.UNPACK_B R17, R15 ;  /* 0x0000000fff11723e */ /* 0x000fe200020006ff */
[----:B------:R-:W-:Y:S01]  /*9340*/  FADD R107, R110, R107 ;  /* 0x0000006b6e6b7221 */ /* 0x000fe20000000000 */
[----:B------:R-:W-:-:S03]  /*9350*/  FADD R114, R122, R114 ;  /* 0x000000727a727221 */ /* 0x000fc60000000000 */
[----:B------:R-:W-:Y:S02]  /*9360*/  FADD R105, R105, R107 ;  /* 0x0000006b69697221 */ /* 0x000fe40000000000 */
[C---:B------:R-:W-:Y:S01]  /*9370*/  HMMA.16816.F32 R56, R40.reuse, R16, R56 ;  /* 0x000000102838723c */ /* 0x040fe20000001838 */
[----:B------:R-:W-:Y:S02]  /*9380*/  F2FP.F16.E4M3.UNPACK_B R16, R26 ;  /* 0x0000001aff10723e */ /* 0x000fe400020006ff */
[----:B------:R-:W-:Y:S01]  /*9390*/  F2FP.F16.E4M3.UNPACK_B R17, R27 ;  /* 0x0000001bff11723e */ /* 0x000fe200020006ff */
[----:B------:R-:W-:Y:S01]  /*93a0*/  FADD R114, R113, R114 ;  /* 0x0000007271727221 */ /* 0x000fe20000000000 */
[----:B------:R-:W-:Y:S01]  /*93b0*/  FADD R105, R111, R105 ;  /* 0x000000696f697221 */ /* 0x000fe20000000000 */
[----:B------:R-:W-:Y:S01]  /*93c0*/  SEL R44, R44, R33, !P4 ;  /* 0x000000212c2c7207 */ /* 0x000fe20006000000 */
[----:B------:R-:W2:Y:S01]  /*93d0*/  LDL.LU R113, [R1+0x240] ;  /* 0x0002400001717983 */ /* 0x000ea20000300800 */
[----:B------:R-:W-:Y:S01]  /*93e0*/  FADD R121, R121, R114 ;  /* 0x0000007279797221 */ /* 0x000fe20000000000 */
[----:B------:R-:W-:Y:S01]  /*93f0*/  FADD R106, R106, R105 ;  /* 0x000000696a6a7221 */ /* 0x000fe20000000000 */
[C---:B------:R-:W-:Y:S01]  /*9400*/  HMMA.16816.F32 R60, R40.reuse, R16, R60 ;  /* 0x00000010283c723c */ /* 0x040fe2000000183c */
[----:B------:R-:W-:Y:S01]  /*9410*/  F2FP.F16.E4M3.UNPACK_B R16, R38 ;  /* 0x00000026ff10723e */ /* 0x000fe200020006ff */
[----:B------:R-:W3:Y:S01]  /*9420*/  LDL.LU R112, [R1+0x23c] ;  /* 0x00023c0001707983 */ /* 0x000ee20000300800 */
[----:B------:R-:W-:Y:S01]  /*9430*/  F2FP.F16.E4M3.UNPACK_B R17, R39 ;  /* 0x00000027ff11723e */ /* 0x000fe200020006ff */
[----:B------:R-:W-:Y:S01]  /*9440*/  FADD R121, R0, R121 ;  /* 0x0000007900797221 */ /* 0x000fe20000000000 */
[----:B------:R-:W-:Y:S01]  /*9450*/  FADD R106, R92, R106 ;  /* 0x0000006a5c6a7221 */ /* 0x000fe20000000000 */
[----:B------:R-:W-:Y:S01]  /*9460*/  SEL R45, R45, R32, !P4 ;  /* 0x000000202d2d7207 */ /* 0x000fe20006000000 */
[----:B------:R0:W5:Y:S01]  /*9470*/  LDL.LU R3, [R1+0x238] ;  /* 0x0002380001037983 */ /* 0x0001620000300800 */
[----:B------:R-:W-:Y:S01]  /*9480*/  FADD R117, R117, R121 ;  /* 0x0000007975757221 */ /* 0x000fe20000000000 */
[----:B------:R-:W-:Y:S01]  /*9490*/  FADD R7, R7, R106 ;  /* 0x0000006a07077221 */ /* 0x000fe20000000000 */
[C---:B------:R-:W-:Y:S01]  /*94a0*/  HMMA.16816.F32 R64, R40.reuse, R16, R64 ;  /* 0x000000102840723c */ /* 0x040fe20000001840 */
[----:B------:R-:W-:Y:S01]  /*94b0*/  F2FP.F16.E4M3.UNPACK_B R16, R34 ;  /* 0x00000022ff10723e */ /* 0x000fe200020006ff */
[----:B------:R0:W5:Y:S01]  /*94c0*/  LDL.LU R0, [R1+0x234] ;  /* 0x0002340001007983 */ /* 0x0001620000300800 */
[----:B------:R-:W-:Y:S01]  /*94d0*/  F2FP.F16.E4M3.UNPACK_B R17, R35 ;  /* 0x00000023ff11723e */ /* 0x000fe200020006ff */
[----:B------:R-:W-:Y:S01]  /*94e0*/  FADD R117, R123, R117 ;  /* 0x000000757b757221 */ /* 0x000fe20000000000 */
[----:B------:R-:W-:Y:S01]  /*94f0*/  FADD R7, R9, R7 ;  /* 0x0000000709077221 */ /* 0x000fe20000000000 */
[----:B------:R-:W-:Y:S01]  /*9500*/  F2FP.F16.E4M3.UNPACK_B R9, R19 ;  /* 0x00000013ff09723e */ /* 0x000fe200020006ff */
[----:B------:R0:W5:Y:S01]  /*9510*/  LDL.LU R125, [R1+0x230] ;  /* 0x00023000017d7983 */ /* 0x0001620000300800 */
[----:B------:R-:W-:Y:S01]  /*9520*/  FADD R120, R120, R117 ;  /* 0x0000007578787221 */ /* 0x000fe20000000000 */
[----:B------:R-:W-:Y:S01]  /*9530*/  FADD R7, R8, R7 ;  /* 0x0000000708077221 */ /* 0x000fe20000000000 */
[----:B------:R-:W-:Y:S01]  /*9540*/  HMMA.16816.F32 R68, R40, R16, R68 ;  /* 0x000000102844723c */ /* 0x000fe20000001844 */
[----:B------:R-:W-:Y:S01]  /*9550*/  F2FP.F16.E4M3.UNPACK_B R16, R30 ;  /* 0x0000001eff10723e */ /* 0x000fe200020006ff */
[----:B------:R-:W4:Y:S01]  /*9560*/  LDL.LU R124, [R1+0x22c] ;  /* 0x00022c00017c7983 */ /* 0x000f220000300800 */
[----:B------:R-:W-:-:S02]  /*9570*/  F2FP.F16.E4M3.UNPACK_B R17, R31 ;  /* 0x0000001fff11723e */ /* 0x000fc400020006ff */
[----:B------:R-:W-:Y:S01]  /*9580*/  F2FP.F16.E4M3.UNPACK_B R8, R18 ;  /* 0x00000012ff08723e */ /* 0x000fe200020006ff */
[----:B------:R-:W-:Y:S01]  /*9590*/  FADD R120, R103, R120 ;  /* 0x0000007867787221 */ /* 0x000fe20000000000 */
[----:B------:R-:W-:-:S03]  /*95a0*/  FADD R7, R88, R7 ;  /* 0x0000000758077221 */ /* 0x000fc60000000000 */
[----:B------:R-:W-:Y:S01]  /*95b0*/  HMMA.16816.F32 R72, R40, R16, R72 ;  /* 0x000000102848723c */ /* 0x000fe20000001848 */
[----:B------:R-:W-:Y:S01]  /*95c0*/  FADD R101, R101, R120 ;  /* 0x0000007865657221 */ /* 0x000fe20000000000 */
[----:B------:R-:W-:Y:S01]  /*95d0*/  FADD R16, R6, R7 ;  /* 0x0000000706107221 */ /* 0x000fe20000000000 */
[----:B------:R-:W-:Y:S02]  /*95e0*/  F2FP.F16.E4M3.UNPACK_B R6, R22 ;  /* 0x00000016ff06723e */ /* 0x000fe400020006ff */
[----:B------:R-:W-:-:S03]  /*95f0*/  F2FP.F16.E4M3.UNPACK_B R7, R23 ;  /* 0x00000017ff07723e */ /* 0x000fc600020006ff */
[C---:B------:R-:W-:Y:S01]  /*9600*/  HMMA.16816.F32 R76, R40.reuse, R8, R76 ;  /* 0x00000008284c723c */ /* 0x040fe2000000184c */
[----:B------:R-:W-:Y:S02]  /*9610*/  F2FP.F16.E4M3.UNPACK_B R8, R46.H1 ;  /* 0x0000002eff08723e */ /* 0x000fe400030006ff */
[----:B------:R-:W-:Y:S02]  /*9620*/  F2FP.F16.E4M3.UNPACK_B R9, R47.H1 ;  /* 0x0000002fff09723e */ /* 0x000fe400030006ff */
[----:B------:R-:W-:Y:S02]  /*9630*/  SEL R46, R28, R29, !P4 ;  /* 0x0000001d1c2e7207 */ /* 0x000fe40006000000 */
[----:B------:R-:W-:Y:S01]  /*9640*/  SEL R47, R24, R25, !P4 ;  /* 0x00000019182f7207 */ /* 0x000fe20006000000 */
[----:B------:R-:W-:Y:S01]  /*9650*/  FADD R101, R102, R101 ;  /* 0x0000006566657221 */ /* 0x000fe20000000000 */
[----:B------:R-:W-:Y:S03]  /*9660*/  HMMA.16816.F32 R48, R40, R6, R48 ;  /* 0x000000062830723c */ /* 0x000fe60000001830 */
[----:B------:R-:W-:-:S05]  /*9670*/  FADD R100, R100, R101 ;  /* 0x0000006564647221 */ /* 0x000fca0000000000 */
[----:B------:R-:W-:Y:S01]  /*9680*/  HMMA.16816.F32 R40, R44, R8, R52 ;  /* 0x000000082c28723c */ /* 0x000fe20000001834 */
[----:B------:R-:W-:-:S04]  /*9690*/  FADD R100, R98, R100 ;  /* 0x0000006462647221 */ /* 0x000fc80000000000 */
[----:B------:R-:W-:Y:S01]  /*96a0*/  FADD R97, R97, R100 ;  /* 0x0000006461617221 */ /* 0x000fe20000000000 */
[----:B------:R-:W-:-:S03]  /*96b0*/  FADD R16, R91, R16 ;  /* 0x000000105b107221 */ /* 0x000fc60000000000 */
[----:B------:R-:W-:Y:S01]  /*96c0*/  FADD R97, R96, R97 ;  /* 0x0000006160617221 */ /* 0x000fe20000000000 */
[----:B------:R-:W-:-:S03]  /*96d0*/  FADD R12, R12, R16 ;  /* 0x000000100c0c7221 */ /* 0x000fc60000000000 */
[----:B------:R-:W-:Y:S01]  /*96e0*/  FADD R93, R93, R97 ;  /* 0x000000615d5d7221 */ /* 0x000fe20000000000 */
[----:B------:R-:W-:-:S03]  /*96f0*/  F2FP.F16.E4M3.UNPACK_B R14, R14.H1 ;  /* 0x0000000eff0e723e */ /* 0x000fc600030006ff */
[----:B------:R-:W-:Y:S02]  /*9700*/  FADD R93, R81, R93 ;  /* 0x0000005d515d7221 */ /* 0x000fe40000000000 */
[----:B------:R-:W-:Y:S01]  /*9710*/  STL.64 [R1+0xf8], R40 ;  /* 0x0000f82801007387 */ /* 0x000fe20000100a00 */
[----:B------:R-:W-:Y:S01]  /*9720*/  F2FP.F16.E4M3.UNPACK_B R15, R15.H1 ;  /* 0x0000000fff0f723e */ /* 0x000fe200030006ff */
[----:B------:R-:W-:Y:S02]  /*9730*/  FADD R13, R13, R12 ;  /* 0x0000000c0d0d7221 */ /* 0x000fe40000000000 */
[----:B------:R1:W-:Y:S01]  /*9740*/  STL.64 [R1+0x100], R42 ;  /* 0x0001002a01007387 */ /* 0x0003e20000100a00 */
[----:B------:R-:W-:-:S03]  /*9750*/  FADD R80, R80, R93 ;  /* 0x0000005d50507221 */ /* 0x000fc60000000000 */
[----:B------:R-:W3:Y:S04]  /*9760*/  LDL.LU R16, [R1+0x124] ;  /* 0x0001240001107983 */ /* 0x000ee80000300800 */
[----:B------:R-:W2:Y:S01]  /*9770*/  LDL.LU R12, [R1+0x128] ;  /* 0x00012800010c7983 */ /* 0x000ea20000300800 */
[----:B------:R-:W-:Y:S01]  /*9780*/  FADD R80, R90, R80 ;  /* 0x000000505a507221 */ /* 0x000fe20000000000 */
[----:B-1----:R-:W-:Y:S03]  /*9790*/  HMMA.16816.F32 R40, R44, R14, R56 ;  /* 0x0000000e2c28723c */ /* 0x002fe60000001838 */
[----:B------:R-:W-:-:S04]  /*97a0*/  FADD R89, R89, R80 ;  /* 0x0000005059597221 */ /* 0x000fc80000000000 */
[----:B------:R-:W-:-:S04]  /*97b0*/  FADD R83, R83, R89 ;  /* 0x0000005953537221 */ /* 0x000fc80000000000 */
[----:B------:R-:W-:-:S04]  /*97c0*/  FADD R83, R82, R83 ;  /* 0x0000005352537221 */ /* 0x000fc80000000000 */
[----:B------:R-:W-:-:S04]  /*97d0*/  FADD R10, R10, R83 ;  /* 0x000000530a0a7221 */ /* 0x000fc80000000000 */
[----:B------:R-:W-:Y:S01]  /*97e0*/  FADD R11, R11, R10 ;  /* 0x0000000a0b0b7221 */ /* 0x000fe20000000000 */
[----:B------:R-:W-:Y:S04]  /*97f0*/  STL.64 [R1+0xe8], R40 ;  /* 0x0000e82801007387 */ /* 0x000fe80000100a00 */
[----:B------:R-:W-:Y:S04]  /*9800*/  STL.64 [R1+0xf0], R42 ;  /* 0x0000f02a01007387 */ /* 0x000fe80000100a00 */
[----:B------:R-:W4:Y:S01]  /*9810*/  LDL R10, [R1+0x120] ;  /* 0x00012000010a7983 */ /* 0x000f220000100800 */
[----:B------:R-:W-:-:S02]  /*9820*/  F2FP.F16.E4M3.UNPACK_B R26, R26.H1 ;  /* 0x0000001aff1a723e */ /* 0x000fc400030006ff */
[----:B------:R-:W-:-:S07]  /*9830*/  F2FP.F16.E4M3.UNPACK_B R27, R27.H1 ;  /* 0x0000001bff1b723e */ /* 0x000fce00030006ff */
[----:B------:R-:W-:Y:S01]  /*9840*/  HMMA.16816.F32 R24, R44, R26, R60 ;  /* 0x0000001a2c18723c */ /* 0x000fe2000000183c */
[----:B------:R-:W-:Y:S02]  /*9850*/  F2FP.F16.E4M3.UNPACK_B R38, R38.H1 ;  /* 0x00000026ff26723e */ /* 0x000fe400030006ff */
[----:B------:R-:W-:-:S15]  /*9860*/  F2FP.F16.E4M3.UNPACK_B R39, R39.H1 ;  /* 0x00000027ff27723e */ /* 0x000fde00030006ff */
[----:B------:R-:W-:Y:S01]  /*9870*/  NOP ;  /* 0x0000000000007918 */ /* 0x000fe20000000000 */
[----:B------:R-:W-:Y:S04]  /*9880*/  STL.64 [R1+0xd8], R24 ;  /* 0x0000d81801007387 */ /* 0x000fe80000100a00 */
[----:B------:R1:W-:Y:S02]  /*9890*/  STL.64 [R1+0xe0], R26 ;  /* 0x0000e01a01007387 */ /* 0x0003e40000100a00 */
[C---:B-1----:R-:W-:Y:S01]  /*98a0*/  HMMA.16816.F32 R24, R44.reuse, R38, R64 ;  /* 0x000000262c18723c */ /* 0x042fe20000001840 */
[----:B------:R-:W-:Y:S02]  /*98b0*/  F2FP.F16.E4M3.UNPACK_B R34, R34.H1 ;  /* 0x00000022ff22723e */ /* 0x000fe400030006ff */
[----:B------:R-:W-:Y:S01]  /*98c0*/  F2FP.F16.E4M3.UNPACK_B R35, R35.H1 ;  /* 0x00000023ff23723e */ /* 0x000fe200030006ff */
[----:B------:R-:W1:Y:S04]  /*98d0*/  SHFL.BFLY PT, R7, R13, 0x2, 0x1f ;  /* 0x0c401f000d077f89 */ /* 0x000e6800000e0000 */
[----:B------:R-:W0:Y:S11]  /*98e0*/  SHFL.BFLY PT, R6, R11, 0x2, 0x1f ;  /* 0x0c401f000b067f89 */ /* 0x000e3600000e0000 */
[----:B------:R-:W-:Y:S04]  /*98f0*/  STL.64 [R1+0xc8], R24 ;  /* 0x0000c81801007387 */ /* 0x000fe80000100a00 */
[----:B------:R0:W-:Y:S02]  /*9900*/  STL.64 [R1+0xd0], R26 ;  /* 0x0000d01a01007387 */ /* 0x0001e40000100a00 */
[----:B0-----:R-:W-:Y:S01]  /*9910*/  HMMA.16816.F32 R24, R44, R34, R68 ;  /* 0x000000222c18723c */ /* 0x001fe20000001844 */
[----:B------:R-:W-:-:S02]  /*9920*/  F2FP.F16.E4M3.UNPACK_B R30, R30.H1 ;  /* 0x0000001eff1e723e */ /* 0x000fc400030006ff */
[----:B------:R-:W-:Y:S01]  /*9930*/  F2FP.F16.E4M3.UNPACK_B R31, R31.H1 ;  /* 0x0000001fff1f723e */ /* 0x000fe200030006ff */
[----:B-1----:R-:W-:Y:S01]  /*9940*/  FADD R13, R13, R7 ;  /* 0x000000070d0d7221 */ /* 0x002fe20000000000 */
[----:B------:R-:W0:Y:S01]  /*9950*/  S2R R17, SR_CTAID.X ;  /* 0x0000000000117919 */ /* 0x000e220000002500 */
[----:B------:R-:W-:-:S13]  /*9960*/  FADD R6, R11, R6 ;  /* 0x000000060b067221 */ /* 0x000fda0000000000 */
[----:B------:R-:W-:Y:S04]  /*9970*/  STL.64 [R1+0xb8], R24 ;  /* 0x0000b81801007387 */ /* 0x000fe80000100a00 */
[----:B------:R1:W-:Y:S02]  /*9980*/  STL.64 [R1+0xc0], R26 ;  /* 0x0000c01a01007387 */ /* 0x0003e40000100a00 */
[----:B-1----:R-:W-:Y:S02]  /*9990*/  HMMA.16816.F32 R24, R44, R30, R72 ;  /* 0x0000001e2c18723c */ /* 0x002fe40000001848 */
[----:B------:R-:W1:Y:S01]  /*99a0*/  SHFL.BFLY PT, R7, R13, 0x1, 0x1f ;  /* 0x0c201f000d077f89 */ /* 0x000e6200000e0000 */
[----:B------:R-:W-:Y:S02]  /*99b0*/  F2FP.F16.E4M3.UNPACK_B R18, R18.H1 ;  /* 0x00000012ff12723e */ /* 0x000fe400030006ff */
[----:B------:R-:W-:Y:S01]  /*99c0*/  F2FP.F16.E4M3.UNPACK_B R19, R19.H1 ;  /* 0x00000013ff13723e */ /* 0x000fe200030006ff */
[----:B------:R-:W0:Y:S01]  /*99d0*/  SHFL.BFLY PT, R8, R6, 0x1, 0x1f ;  /* 0x0c201f0006087f89 */ /* 0x000e2200000e0000 */
[----:B------:R-:W-:-:S02]  /*99e0*/  F2FP.F16.E4M3.UNPACK_B R22, R22.H1 ;  /* 0x00000016ff16723e */ /* 0x000fc400030006ff */
[----:B------:R-:W-:-:S07]  /*99f0*/  F2FP.F16.E4M3.UNPACK_B R23, R23.H1 ;  /* 0x00000017ff17723e */ /* 0x000fce00030006ff */
[C---:B------:R-:W-:Y:S03]  /*9a00*/  HMMA.16816.F32 R20, R44.reuse, R22, R48 ;  /* 0x000000162c14723c */ /* 0x040fe60000001830 */
[----:B------:R-:W-:Y:S04]  /*9a10*/  STL.64 [R1+0xa8], R24 ;  /* 0x0000a81801007387 */ /* 0x000fe80000100a00 */
[----:B------:R0:W-:Y:S02]  /*9a20*/  STL.64 [R1+0xb0], R26 ;  /* 0x0000b01a01007387 */ /* 0x0001e40000100a00 */
[----:B0-----:R-:W-:Y:S01]  /*9a30*/  HMMA.16816.F32 R24, R44, R18, R76 ;  /* 0x000000122c18723c */ /* 0x001fe2000000184c */
[----:B-1----:R-:W-:Y:S01]  /*9a40*/  FADD R7, R13, R7 ;  /* 0x000000070d077221 */ /* 0x002fe20000000000 */
[----:B------:R-:W-:Y:S01]  /*9a50*/  UIADD3 UR5, UP0, UPT, UR5, 0x80, URZ ;  /* 0x0000008005057890 */ /* 0x000fe2000ff1e0ff */
[----:B------:R-:W-:Y:S01]  /*9a60*/  FADD R8, R6, R8 ;  /* 0x0000000806087221 */ /* 0x000fe20000000000 */
[----:B------:R-:W-:-:S02]  /*9a70*/  IMAD.SHL.U32 R17, R17, 0x100, RZ ;  /* 0x0000010011117824 */ /* 0x000fc400078e00ff */
[----:B------:R-:W-:Y:S02]  /*9a80*/  UIADD3.X UR6, UPT, UPT, URZ, UR6, URZ, UP0, !UPT ;  /* 0x00000006ff067290 */ /* 0x000fe400087fe4ff */
[----:B------:R-:W-:-:S04]  /*9a90*/  VIADD R17, R17, 0x100 ;  /* 0x0000010011117836 */ /* 0x000fc80000000000 */
[----:B------:R-:W-:-:S07]  /*9aa0*/  IMAD.U32 R9, RZ, RZ, UR6 ;  /* 0x00000006ff097e24 */ /* 0x000fce000f8e00ff */
[----:B------:R0:W-:Y:S04]  /*9ab0*/  STL.64 [R1+0x98], R24 ;  /* 0x0000981801007387 */ /* 0x0001e80000100a00 */
[----:B------:R0:W-:Y:S04]  /*9ac0*/  STL.64 [R1+0xa0], R26 ;  /* 0x0000a01a01007387 */ /* 0x0001e80000100a00 */
[----:B------:R0:W-:Y:S04]  /*9ad0*/  STL.64 [R1+0x88], R20 ;  /* 0x0000881401007387 */ /* 0x0001e80000100a00 */
[----:B------:R0:W-:Y:S01]  /*9ae0*/  STL.64 [R1+0x90], R22 ;  /* 0x0000901601007387 */ /* 0x0001e20000100a00 */
[----:B------:R-:W-:-:S04]  /*9af0*/  ISETP.LE.U32.AND P0, PT, R17, UR5, PT ;  /* 0x0000000511007c0c */ /* 0x000fc8000bf03070 */
[----:B------:R-:W-:Y:S01]  /*9b00*/  ISETP.GE.U32.AND.EX P0, PT, R9, RZ, PT, P0 ;  /* 0x000000ff0900720c */ /* 0x000fe20003f06100 */
[----:B------:R-:W-:Y:S01]  /*9b10*/  ULEA UR4, UR11, UR4, 0x7 ;  /* 0x000000040b047291 */ /* 0x000fe2000f8e38ff */
[----:B---3--:R-:W-:Y:S01]  /*9b20*/  FFMA R16, R112, R16, R7 ;  /* 0x0000001070107223 */ /* 0x008fe20000000007 */
[----:B--2---:R-:W-:-:S04]  /*9b30*/  FFMA R12, R113, R12, R8 ;  /* 0x0000000c710c7223 */ /* 0x004fc80000000008 */
[----:B------:R0:W-:Y:S04]  /*9b40*/  STL [R1+0x124], R16 ;  /* 0x0001241001007387 */ /* 0x0001e80000100800 */
[----:B------:R0:W-:Y:S04]  /*9b50*/  STL [R1+0x114], R5 ;  /* 0x0001140501007387 */ /* 0x0001e80000100800 */
[----:B------:R0:W-:Y:S04]  /*9b60*/  STL [R1+0x128], R12 ;  /* 0x0001280c01007387 */ /* 0x0001e80000100800 */
[----:B------:R0:W-:Y:S01]  /*9b70*/  STL [R1+0x110], R4 ;  /* 0x0001100401007387 */ /* 0x0001e20000100800 */
[----:B----4-:R-:W-:Y:S01]  /*9b80*/  IMAD R124, R10, 0x80, R124 ;  /* 0x000000800a7c7824 */ /* 0x010fe200078e027c */
[----:B0-----:R-:W-:Y:S06]  /*9b90*/  @!P0 BRA `(.L_x_1) ;  /* 0xffffff8400d48947 */ /* 0x001fec000383ffff */
.L_x_0:
[----:B------:R-:W2:Y:S01]  /*9ba0*/  LDL.LU R8, [R1+0xf8] ;  /* 0x0000f80001087983 */ /* 0x000ea20000300800 */
[----:B------:R-:W0:Y:S03]  /*9bb0*/  LDCU.64 UR4, c[0x0][0x3e0] ;  /* 0x00007c00ff0477ac */ /* 0x000e260008000a00 */
[----:B------:R-:W3:Y:S04]  /*9bc0*/  LDL.LU R11, [R1+0xfc] ;  /* 0x0000fc00010b7983 */ /* 0x000ee80000300800 */
[----:B------:R-:W4:Y:S04]  /*9bd0*/  LDL.LU R74, [R1+0x100] ;  /* 0x00010000014a7983 */ /* 0x000f280000300800 */
[----:B------:R-:W2:Y:S04]  /*9be0*/  LDL.LU R72, [R1+0x104] ;  /* 0x0001040001487983 */ /* 0x000ea80000300800 */
[----:B------:R-:W2:Y:S04]  /*9bf0*/  LDL.LU R26, [R1+0xbc] ;  /* 0x0000bc00011a7983 */ /* 0x000ea80000300800 */
[----:B------:R-:W3:Y:S04]  /*9c00*/  LDL.LU R25, [R1+0xc0] ;  /* 0x0000c00001197983 */ /* 0x000ee80000300800 */
[----:B------:R-:W4:Y:S04]  /*9c10*/  LDL.LU R24, [R1+0xc4] ;  /* 0x0000c40001187983 */ /* 0x000f280000300800 */
[----:B------:R-:W4:Y:S04]  /*9c20*/  LDL.LU R23, [R1+0xa8] ;  /* 0x0000a80001177983 */ /* 0x000f280000300800 */
[----:B-----5:R-:W4:Y:S04]  /*9c30*/  LDL.LU R3, [R1+0xac] ;  /* 0x0000ac0001037983 */ /* 0x020f280000300800 */
[----:B------:R-:W4:Y:S04]  /*9c40*/  LDL.LU R0, [R1+0xb0] ;  /* 0x0000b00001007983 */ /* 0x000f280000300800 */
        /* <DEDUP_REMOVED lines=23> */
[----:B------:R-:W4:Y:S01]  /*9dc0*/  LDL.LU R54, [R1+0xb8] ;  /* 0x0000b80001367983 */ /* 0x000f220000300800 */
[----:B0-----:R-:W-:Y:S01]  /*9dd0*/  UIMAD UR4, UR8, UR4, URZ ;  /* 0x00000004080472a4 */ /* 0x001fe2000f8e02ff */
[----:B------:R-:W0:Y:S01]  /*9de0*/  S2R R7, SR_TID.X ;  /* 0x0000000000077919 */ /* 0x000e220000002100 */
[----:B------:R-:W1:Y:S01]  /*9df0*/  S2R R76, SR_TID.X ;  /* 0x00000000004c7919 */ /* 0x000e620000002100 */
[----:B------:R-:W1:Y:S01]  /*9e00*/  S2R R75, SR_CTAID.X ;  /* 0x00000000004b7919 */ /* 0x000e620000002500 */
[----:B0-----:R-:W-:-:S02]  /*9e10*/  LOP3.LUT R7, R7, 0x7, RZ, 0xc0, !PT ;  /* 0x0000000707077812 */ /* 0x001fc400078ec0ff */
[----:B-1----:R-:W-:Y:S01]  /*9e20*/  PRMT R75, R76, 0x6540, R75 ;  /* 0x000065404c4b7816 */ /* 0x002fe2000000004b */
[----:B--2---:R-:W-:Y:S02]  /*9e30*/  IMAD.MOV.U32 R52, RZ, RZ, R26 ;  /* 0x000000ffff347224 */ /* 0x004fe400078e001a */
[----:B---3--:R-:W-:Y:S02]  /*9e40*/  IMAD.MOV.U32 R50, RZ, RZ, R25 ;  /* 0x000000ffff327224 */ /* 0x008fe400078e0019 */
[----:B----4-:R-:W-:Y:S02]  /*9e50*/  IMAD.MOV.U32 R42, RZ, RZ, R24 ;  /* 0x000000ffff2a7224 */ /* 0x010fe400078e0018 */
[----:B------:R-:W-:Y:S02]  /*9e60*/  IMAD.MOV.U32 R48, RZ, RZ, R23 ;  /* 0x000000ffff307224 */ /* 0x000fe400078e0017 */
[----:B------:R-:W-:Y:S01]  /*9e70*/  IMAD.MOV.U32 R46, RZ, RZ, R3 ;  /* 0x000000ffff2e7224 */ /* 0x000fe200078e0003 */
[----:B------:R-:W-:Y:S01]  /*9e80*/  LEA R3, R7, UR7, 0x4 ;  /* 0x0000000707037c11 */ /* 0x000fe2000f8e20ff */
[----:B------:R-:W-:-:S02]  /*9e90*/  IMAD.MOV.U32 R40, RZ, RZ, R0 ;  /* 0x000000ffff287224 */ /* 0x000fc400078e0000 */
[----:B------:R-:W-:Y:S02]  /*9ea0*/  IMAD.SHL.U32 R0, R76, 0x4, RZ ;  /* 0x000000044c007824 */ /* 0x000fe400078e00ff */
[----:B------:R-:W-:Y:S02]  /*9eb0*/  IMAD.MOV.U32 R38, RZ, RZ, R22 ;  /* 0x000000ffff267224 */ /* 0x000fe400078e0016 */
[----:B------:R-:W-:Y:S01]  /*9ec0*/  IMAD R7, R7, -0x8, R3 ;  /* 0xfffffff807077824 */ /* 0x000fe200078e0203 */
[----:B------:R-:W-:Y:S01]  /*9ed0*/  LOP3.LUT R0, R0, 0x3c0, RZ, 0xc0, !PT ;  /* 0x000003c000007812 */ /* 0x000fe200078ec0ff */
[----:B------:R-:W-:-:S04]  /*9ee0*/  IMAD.MOV.U32 R23, RZ, RZ, R21 ;  /* 0x000000ffff177224 */ /* 0x000fc800078e0015 */
[----:B------:R-:W-:Y:S02]  /*9ef0*/  IMAD.MOV.U32 R24, RZ, RZ, R23 ;  /* 0x000000ffff187224 */ /* 0x000fe400078e0017 */
[----:B------:R-:W-:Y:S02]  /*9f00*/  IMAD.MOV.U32 R44, RZ, RZ, R20 ;  /* 0x000000ffff2c7224 */ /* 0x000fe400078e0014 */
[----:B------:R-:W-:Y:S02]  /*9f10*/  IMAD.MOV.U32 R36, RZ, RZ, R19 ;  /* 0x000000ffff247224 */ /* 0x000fe400078e0013 */
[----:B------:R-:W-:Y:S01]  /*9f20*/  IMAD.IADD R19, R0, 0x1, R7 ;  /* 0x0000000100137824 */ /* 0x000fe200078e0207 */
[----:B------:R-:W-:Y:S01]  /*9f30*/  LOP3.LUT R0, R76, 0x8, RZ, 0xc0, !PT ;  /* 0x000000084c007812 */ /* 0x000fe200078ec0ff */
[----:B------:R-:W-:Y:S02]  /*9f40*/  IMAD.MOV.U32 R34, RZ, RZ, R18 ;  /* 0x000000ffff227224 */ /* 0x000fe400078e0012 */
[----:B------:R-:W-:-:S02]  /*9f50*/  IMAD.MOV.U32 R30, RZ, RZ, R17 ;  /* 0x000000ffff1e7224 */ /* 0x000fc400078e0011 */
[C---:B------:R-:W-:Y:S01]  /*9f60*/  IMAD R17, R0.reuse, 0x200, R3 ;  /* 0x0000020000117824 */ /* 0x040fe200078e0203 */
[----:B------:R-:W-:Y:S01]  /*9f70*/  LEA.HI R0, R0, R19, RZ, 0x1f ;  /* 0x0000001300007211 */ /* 0x000fe200078ff8ff */
[----:B------:R-:W-:-:S04]  /*9f80*/  IMAD.MOV.U32 R22, RZ, RZ, R12 ;  /* 0x000000ffff167224 */ /* 0x000fc800078e000c */
[C---:B------:R-:W-:Y:S01]  /*9f90*/  FMUL R7, R22.reuse, 8388608 ;  /* 0x4b00000016077820 */ /* 0x040fe20000400000 */
[----:B------:R-:W-:Y:S01]  /*9fa0*/  BAR.SYNC.DEFER_BLOCKING 0x0 ;  /* 0x0000000000007b1d */ /* 0x000fe20000010000 */
[C---:B------:R-:W-:Y:S01]  /*9fb0*/  FSETP.GEU.AND P2, PT, R22.reuse, 1.175494350822287508e-38, PT ;  /* 0x008000001600780b */ /* 0x040fe20003f4e000 */
[----:B------:R-:W-:Y:S01]  /*9fc0*/  IMAD.MOV.U32 R21, RZ, RZ, R13 ;  /* 0x000000ffff157224 */ /* 0x000fe200078e000d */
[C---:B------:R-:W-:Y:S01]  /*9fd0*/  FSETP.GT.AND P0, PT, |R22|.reuse, 8.50705917302346158658e+37, PT ;  /* 0x7e8000001600780b */ /* 0x040fe20003f04200 */
[----:B------:R-:W-:Y:S01]  /*9fe0*/  IMAD.MOV.U32 R32, RZ, RZ, R9 ;  /* 0x000000ffff207224 */ /* 0x000fe200078e0009 */
[----:B------:R-:W-:Y:S01]  /*9ff0*/  FSEL R7, R7, R22, !P2 ;  /* 0x0000001607077208 */ /* 0x000fe20005000000 */
[C---:B------:R-:W-:Y:S01]  /*a000*/  FMUL R12, R21.reuse, 8388608 ;  /* 0x4b000000150c7820 */ /* 0x040fe20000400000 */
[----:B------:R-:W-:Y:S01]  /*a010*/  FSEL R13, RZ, -23, P2 ;  /* 0xc1b80000ff0d7808 */ /* 0x000fe20001000000 */
[----:B------:R-:W-:Y:S01]  /*a020*/  IMAD.MOV.U32 R28, RZ, RZ, R6 ;  /* 0x000000ffff1c7224 */ /* 0x000fe200078e0006 */
[----:B------:R-:W-:Y:S01]  /*a030*/  FSETP.GEU.AND P2, PT, |R22|, 1.175494350822287508e-38, PT ;  /* 0x008000001600780b */ /* 0x000fe20003f4e200 */
[----:B------:R-:W-:Y:S01]  /*a040*/  IMAD.SHL.U32 R6, R76, 0x8, RZ ;  /* 0x000000084c067824 */ /* 0x000fe200078e00ff */
[----:B------:R-:W-:-:S02]  /*a050*/  FSETP.GEU.AND P1, PT, R21, 1.175494350822287508e-38, PT ;  /* 0x008000001500780b */ /* 0x000fc40003f2e000 */
[----:B------:R-:W-:Y:S02]  /*a060*/  ISETP.GE.U32.AND P3, PT, R7, 0x7f800000, PT ;  /* 0x7f8000000700780c */ /* 0x000fe40003f66070 */
[----:B------:R-:W-:Y:S01]  /*a070*/  LOP3.LUT R6, R6, 0xf80, RZ, 0xc0, !PT ;  /* 0x00000f8006067812 */ /* 0x000fe200078ec0ff */
[----:B------:R-:W-:Y:S01]  /*a080*/  @P0 FMUL R22, R22, 0.25 ;  /* 0x3e80000016160820 */ /* 0x000fe20000400000 */
[----:B------:R-:W-:Y:S01]  /*a090*/  FSEL R12, R12, R21, !P1 ;  /* 0x000000150c0c7208 */ /* 0x000fe20004800000 */
[----:B------:R-:W-:Y:S01]  /*a0a0*/  @P0 FMUL R24, R24, 0.25 ;  /* 0x3e80000018180820 */ /* 0x000fe20000400000 */
[----:B------:R-:W-:Y:S01]  /*a0b0*/  FSEL R3, RZ, -23, P1 ;  /* 0xc1b80000ff037808 */ /* 0x000fe20000800000 */
[----:B------:R-:W-:Y:S01]  /*a0c0*/  IMAD.IADD R6, R6, 0x1, R17 ;  /* 0x0000000106067824 */ /* 0x000fe200078e0211 */
[----:B------:R-:W-:Y:S01]  /*a0d0*/  FSETP.GT.AND P1, PT, |R21|, 8.50705917302346158658e+37, PT ;  /* 0x7e8000001500780b */ /* 0x000fe20003f24200 */
[----:B------:R-:W-:Y:S01]  /*a0e0*/  @!P2 FMUL R22, R22, 16777216 ;  /* 0x4b8000001616a820 */ /* 0x000fe20000400000 */
[----:B------:R-:W-:Y:S01]  /*a0f0*/  @P0 FMUL R30, R30, 0.25 ;  /* 0x3e8000001e1e0820 */ /* 0x000fe20000400000 */
[----:B------:R-:W-:Y:S01]  /*a100*/  @P0 FMUL R34, R34, 0.25 ;  /* 0x3e80000022220820 */ /* 0x000fe20000400000 */
[----:B------:R-:W-:Y:S01]  /*a110*/  @P0 FMUL R38, R38, 0.25 ;  /* 0x3e80000026260820 */ /* 0x000fe20000400000 */
[----:B------:R-:W0:Y:S01]  /*a120*/  MUFU.RCP R17, R22 ;  /* 0x0000001600117308 */ /* 0x000e220000001000 */
[----:B------:R-:W-:-:S02]  /*a130*/  IMAD.MOV.U32 R26, RZ, RZ, R2 ;  /* 0x000000ffff1a7224 */ /* 0x000fc400078e0002 */
[----:B------:R-:W-:Y:S01]  /*a140*/  @P0 FMUL R40, R40, 0.25 ;  /* 0x3e80000028280820 */ /* 0x000fe20000400000 */
        /* <DEDUP_REMOVED lines=9> */
[----:B------:R-:W-:-:S02]  /*a1e0*/  VIADD R9, R12, 0xc0cafb0d ;  /* 0xc0cafb0d0c097836 */ /* 0x000fc40000000000 */
[----:B------:R-:W-:Y:S01]  /*a1f0*/  @P0 FMUL R58, R58, 0.25 ;  /* 0x3e8000003a3a0820 */ /* 0x000fe20000400000 */
[----:B------:R-:W-:Y:S01]  /*a200*/  @!P2 FMUL R26, R26, 16777216 ;  /* 0x4b8000001a1aa820 */ /* 0x000fe20000400000 */
[----:B------:R-:W-:Y:S01]  /*a210*/  @!P2 FMUL R30, R30, 16777216 ;  /* 0x4b8000001e1ea820 */ /* 0x000fe20000400000 */
[----:B------:R-:W-:Y:S01]  /*a220*/  @!P2 FMUL R34, R34, 16777216 ;  /* 0x4b8000002222a820 */ /* 0x000fe20000400000 */
[----:B------:R-:W-:Y:S01]  /*a230*/  @P0 FMUL R56, R56, 0.25 ;  /* 0x3e80000038380820 */ /* 0x000fe20000400000 */
[C---:B------:R-:W-:Y:S01]  /*a240*/  FSETP.GEU.AND P0, PT, |R21|.reuse, 1.175494350822287508e-38, PT ;  /* 0x008000001500780b */ /* 0x040fe20003f0e200 */
[----:B------:R-:W-:Y:S01]  /*a250*/  @P1 FMUL R21, R21, 0.25 ;  /* 0x3e80000015151820 */ /* 0x000fe20000400000 */
[----:B------:R-:W-:Y:S01]  /*a260*/  LOP3.LUT R9, R9, 0xff800000, RZ, 0xc0, !PT ;  /* 0xff80000009097812 */ /* 0x000fe200078ec0ff */
[----:B------:R-:W-:Y:S01]  /*a270*/  @!P2 FMUL R38, R38, 16777216 ;  /* 0x4b8000002626a820 */ /* 0x000fe20000400000 */
[----:B------:R-:W-:Y:S01]  /*a280*/  @!P2 FMUL R40, R40, 16777216 ;  /* 0x4b8000002828a820 */ /* 0x000fe20000400000 */
[----:B------:R-:W-:Y:S01]  /*a290*/  @!P2 FMUL R42, R42, 16777216 ;  /* 0x4b8000002a2aa820 */ /* 0x000fe20000400000 */
[----:B------:R-:W-:Y:S01]  /*a2a0*/  I2FP.F32.S32 R18, R9 ;  /* 0x0000000900127245 */ /* 0x000fe20000201400 */
[----:B------:R-:W-:Y:S01]  /*a2b0*/  @!P2 FMUL R24, R24, 16777216 ;  /* 0x4b8000001818a820 */ /* 0x000fe20000400000 */
        /* <DEDUP_REMOVED lines=10> */
[C---:B0-----:R-:W-:Y:S01]  /*a360*/  FMUL R19, R17.reuse, R26 ;  /* 0x0000001a11137220 */ /* 0x041fe20000400000 */
[C---:B------:R-:W-:Y:S01]  /*a370*/  FMUL R22, R17.reuse, R30 ;  /* 0x0000001e11167220 */ /* 0x040fe20000400000 */
[----:B------:R-:W-:Y:S01]  /*a380*/  FFMA.FTZ R3, R18, 1.1920928955078125e-07, R3 ;  /* 0x3400000012037823 */ /* 0x000fe20000010003 */
[C---:B------:R-:W-:Y:S01]  /*a390*/  FMUL R23, R17.reuse, R34 ;  /* 0x0000002211177220 */ /* 0x040fe20000400000 */
        /* <DEDUP_REMOVED lines=12> */
[----:B------:R-:W-:Y:S01]  /*a460*/  FMUL R43, R17, R74 ;  /* 0x0000004a112b7220 */ /* 0x000fe20000400000 */
[----:B------:R-:W-:Y:S01]  /*a470*/  VIADD R2, R7, 0xc0cafb0d ;  /* 0xc0cafb0d07027836 */ /* 0x000fe20000000000 */
[----:B------:R-:W0:Y:S01]  /*a480*/  MUFU.RCP R17, R21 ;  /* 0x0000001500117308 */ /* 0x000e220000001000 */
[----:B------:R-:W-:Y:S01]  /*a490*/  @P1 FMUL R44, R44, 0.25 ;  /* 0x3e8000002c2c1820 */ /* 0x000fe20000400000 */
[----:B------:R-:W-:Y:S01]  /*a4a0*/  @P1 FMUL R11, R11, 0.25 ;  /* 0x3e8000000b0b1820 */ /* 0x000fe20000400000 */
[----:B------:R-:W-:Y:S01]  /*a4b0*/  @P1 FMUL R16, R16, 0.25 ;  /* 0x3e80000010101820 */ /* 0x000fe20000400000 */
[----:B------:R-:W-:Y:S01]  /*a4c0*/  LOP3.LUT R2, R2, 0xff800000, RZ, 0xc0, !PT ;  /* 0xff80000002027812 */ /* 0x000fe200078ec0ff */
[----:B------:R-:W-:Y:S01]  /*a4d0*/  @P1 FMUL R15, R15, 0.25 ;  /* 0x3e8000000f0f1820 */ /* 0x000fe20000400000 */
[----:B------:R-:W-:Y:S01]  /*a4e0*/  @P1 FMUL R14, R14, 0.25 ;  /* 0x3e8000000e0e1820 */ /* 0x000fe20000400000 */
[----:B------:R-:W-:Y:S01]  /*a4f0*/  @P1 FMUL R10, R10, 0.25 ;  /* 0x3e8000000a0a1820 */ /* 0x000fe20000400000 */
[----:B------:R-:W-:Y:S01]  /*a500*/  @P1 FMUL R8, R8, 0.25 ;  /* 0x3e80000008081820 */ /* 0x000fe20000400000 */
[----:B------:R-:W-:Y:S01]  /*a510*/  @P1 FMUL R28, R28, 0.25 ;  /* 0x3e8000001c1c1820 */ /* 0x000fe20000400000 */
[----:B------:R-:W-:Y:S01]  /*a520*/  @!P0 FMUL R44, R44, 16777216 ;  /* 0x4b8000002c2c8820 */ /* 0x000fe20000400000 */
[----:B------:R-:W-:Y:S01]  /*a530*/  @P1 FMUL R46, R46, 0.25 ;  /* 0x3e8000002e2e1820 */ /* 0x000fe20000400000 */
[----:B------:R-:W-:Y:S01]  /*a540*/  @P1 FMUL R48, R48, 0.25 ;  /* 0x3e80000030301820 */ /* 0x000fe20000400000 */
[----:B------:R-:W-:Y:S01]  /*a550*/  @!P0 FMUL R11, R11, 16777216 ;  /* 0x4b8000000b0b8820 */ /* 0x000fe20000400000 */
[----:B------:R-:W-:Y:S01]  /*a560*/  I2FP.F32.S32 R20, R2 ;  /* 0x0000000200147245 */ /* 0x000fe20000201400 */
[----:B------:R-:W-:Y:S01]  /*a570*/  @P1 FMUL R32, R32, 0.25 ;  /* 0x3e80000020201820 */ /* 0x000fe20000400000 */
[----:B------:R-:W-:Y:S01]  /*a580*/  @!P0 FMUL R16, R16, 16777216 ;  /* 0x4b80000010108820 */ /* 0x000fe20000400000 */
[----:B------:R-:W-:Y:S01]  /*a590*/  @!P0 FMUL R15, R15, 16777216 ;  /* 0x4b8000000f0f8820 */ /* 0x000fe20000400000 */
[----:B------:R-:W-:Y:S01]  /*a5a0*/  @!P0 FMUL R14, R14, 16777216 ;  /* 0x4b8000000e0e8820 */ /* 0x000fe20000400000 */
[----:B------:R-:W-:Y:S01]  /*a5b0*/  @!P0 FMUL R10, R10, 16777216 ;  /* 0x4b8000000a0a8820 */ /* 0x000fe20000400000 */
[----:B------:R-:W-:Y:S01]  /*a5c0*/  @!P0 FMUL R8, R8, 16777216 ;  /* 0x4b80000008088820 */ /* 0x000fe20000400000 */
[----:B------:R-:W-:Y:S01]  /*a5d0*/  @P1 FMUL R36, R36, 0.25 ;  /* 0x3e80000024241820 */ /* 0x000fe20000400000 */
[----:B------:R-:W-:Y:S01]  /*a5e0*/  @P1 FMUL R52, R52, 0.25 ;  /* 0x3e80000034341820 */ /* 0x000fe20000400000 */
[----:B------:R-:W-:Y:S01]  /*a5f0*/  @P1 FMUL R54, R54, 0.25 ;  /* 0x3e80000036361820 */ /* 0x000fe20000400000 */
[----:B------:R-:W-:Y:S01]  /*a600*/  @!P0 FMUL R28, R28, 16777216 ;  /* 0x4b8000001c1c8820 */ /* 0x000fe20000400000 */
[C---:B0-----:R-:W-:Y:S01]  /*a610*/  FMUL R25, R17.reuse, R44 ;  /* 0x0000002c11197220 */ /* 0x041fe20000400000 */
[----:B------:R-:W-:Y:S01]  /*a620*/  @!P0 FMUL R46, R46, 16777216 ;  /* 0x4b8000002e2e8820 */ /* 0x000fe20000400000 */
[----:B------:R-:W-:Y:S01]  /*a630*/  @!P0 FMUL R48, R48, 16777216 ;  /* 0x4b80000030308820 */ /* 0x000fe20000400000 */
[C---:B------:R-:W-:Y:S01]  /*a640*/  FMUL R44, R17.reuse, R11 ;  /* 0x0000000b112c7220 */ /* 0x040fe20000400000 */
[----:B------:R-:W-:Y:S01]  /*a650*/  @!P0 FMUL R32, R32, 16777216 ;  /* 0x4b80000020208820 */ /* 0x000fe20000400000 */
[C---:B------:R-:W-:Y:S01]  /*a660*/  FMUL R45, R17.reuse, R8 ;  /* 0x00000008112d7220 */ /* 0x040fe20000400000 */
[C---:B------:R-:W-:Y:S01]  /*a670*/  FMUL R14, R17.reuse, R14 ;  /* 0x0000000e110e7220 */ /* 0x040fe20000400000 */
[C---:B------:R-:W-:Y:S01]  /*a680*/  FMUL R11, R17.reuse, R10 ;  /* 0x0000000a110b7220 */ /* 0x040fe20000400000 */
[C---:B------:R-:W-:Y:S01]  /*a690*/  FMUL R16, R17.reuse, R16 ;  /* 0x0000001011107220 */ /* 0x040fe20000400000 */
[C---:B------:R-:W-:Y:S01]  /*a6a0*/  FMUL R15, R17.reuse, R15 ;  /* 0x0000000f110f7220 */ /* 0x040fe20000400000 */
[----:B------:R-:W-:Y:S01]  /*a6b0*/  FFMA.FTZ R13, R20, 1.1920928955078125e-07, R13 ;  /* 0x34000000140d7823 */ /* 0x000fe2000001000d */
[----:B------:R-:W-:Y:S01]  /*a6c0*/  @!P0 FMUL R36, R36, 16777216 ;  /* 0x4b80000024248820 */ /* 0x000fe20000400000 */
[----:B------:R-:W-:Y:S01]  /*a6d0*/  @!P0 FMUL R52, R52, 16777216 ;  /* 0x4b80000034348820 */ /* 0x000fe20000400000 */
[----:B------:R-:W-:Y:S01]  /*a6e0*/  @!P0 FMUL R54, R54, 16777216 ;  /* 0x4b80000036368820 */ /* 0x000fe20000400000 */
[C---:B------:R-:W-:Y:S01]  /*a6f0*/  FMUL R20, R17.reuse, R28 ;  /* 0x0000001c11147220 */ /* 0x040fe20000400000 */
[C---:B------:R-:W-:Y:S01]  /*a700*/  FMUL R28, R17.reuse, R46 ;  /* 0x0000002e111c7220 */ /* 0x040fe20000400000 */
[C---:B------:R-:W-:Y:S01]  /*a710*/  FMUL R29, R17.reuse, R48 ;  /* 0x00000030111d7220 */ /* 0x040fe20000400000 */
[C---:B------:R-:W-:Y:S01]  /*a720*/  FMUL R21, R17.reuse, R32 ;  /* 0x0000002011157220 */ /* 0x040fe20000400000 */
[C---:B------:R-:W-:Y:S01]  /*a730*/  FMUL R24, R17.reuse, R36 ;  /* 0x0000002411187220 */ /* 0x040fe20000400000 */
[C---:B------:R-:W-:Y:S01]  /*a740*/  FMUL R32, R17.reuse, R52 ;  /* 0x0000003411207220 */ /* 0x040fe20000400000 */
[C---:B------:R-:W-:Y:S01]  /*a750*/  FMUL R33, R17.reuse, R54 ;  /* 0x0000003611217220 */ /* 0x040fe20000400000 */
[----:B------:R-:W-:Y:S01]  /*a760*/  F2FP.SATFINITE.E4M3.F32.PACK_AB_MERGE_C R44, R44, R45, RZ ;  /* 0x0000002d2c2c723e */ /* 0x000fe200048070ff */
[----:B------:R-:W-:Y:S01]  /*a770*/  @P1 FMUL R60, R60, 0.25 ;  /* 0x3e8000003c3c1820 */ /* 0x000fe20000400000 */
[----:B------:R-:W-:Y:S01]  /*a780*/  F2FP.SATFINITE.E4M3.F32.PACK_AB_MERGE_C R11, R14, R11, RZ ;  /* 0x0000000b0e0b723e */ /* 0x000fe200048070ff */
[----:B------:R-:W-:Y:S01]  /*a790*/  @P1 FMUL R62, R62, 0.25 ;  /* 0x3e8000003e3e1820 */ /* 0x000fe20000400000 */
[----:B------:R-:W-:Y:S01]  /*a7a0*/  F2FP.SATFINITE.E4M3.F32.PACK_AB_MERGE_C R15, R16, R15, RZ ;  /* 0x0000000f100f723e */ /* 0x000fe200048070ff */
[----:B------:R-:W-:Y:S01]  /*a7b0*/  @!P0 FMUL R60, R60, 16777216 ;  /* 0x4b8000003c3c8820 */ /* 0x000fe20000400000 */
[----:B------:R-:W-:Y:S01]  /*a7c0*/  F2FP.SATFINITE.E4M3.F32.PACK_AB_MERGE_C R28, R28, R29, RZ ;  /* 0x0000001d1c1c723e */ /* 0x000fe200048070ff */
[----:B------:R-:W-:Y:S01]  /*a7d0*/  @!P0 FMUL R62, R62, 16777216 ;  /* 0x4b8000003e3e8820 */ /* 0x000fe20000400000 */
[----:B------:R-:W-:Y:S01]  /*a7e0*/  LOP3.LUT R44, R44, 0xffff, RZ, 0xc0, !PT ;  /* 0x0000ffff2c2c7812 */ /* 0x000fe200078ec0ff */
[----:B------:R-:W-:Y:S01]  /*a7f0*/  FMUL R36, R17, R60 ;  /* 0x0000003c11247220 */ /* 0x000fe20000400000 */
[----:B------:R-:W-:Y:S01]  /*a800*/  LOP3.LUT R14, R15, 0xffff, RZ, 0xc0, !PT ;  /* 0x0000ffff0f0e7812 */ /* 0x000fe200078ec0ff */
[----:B------:R-:W-:Y:S01]  /*a810*/  FMUL R37, R17, R62 ;  /* 0x0000003e11257220 */ /* 0x000fe20000400000 */
[----:B------:R-:W-:Y:S01]  /*a820*/  LOP3.LUT R29, R11, 0xffff, RZ, 0xc0, !PT ;  /* 0x0000ffff0b1d7812 */ /* 0x000fe200078ec0ff */
[----:B------:R-:W-:Y:S01]  /*a830*/  IMAD.IADD R9, R12, 0x1, -R9 ;  /* 0x000000010c097824 */ /* 0x000fe200078e0a09 */
[----:B------:R-:W-:Y:S01]  /*a840*/  F2FP.SATFINITE.E4M3.F32.PACK_AB_MERGE_C R42, R42, R43, RZ ;  /* 0x0000002b2a2a723e */ /* 0x000fe200048070ff */
[----:B------:R-:W-:Y:S01]  /*a850*/  IMAD.IADD R2, R7, 0x1, -R2 ;  /* 0x0000000107027824 */ /* 0x000fe200078e0a02 */
[----:B------:R-:W-:Y:S01]  /*a860*/  F2FP.SATFINITE.E4M3.F32.PACK_AB_MERGE_C R40, R40, R41, RZ ;  /* 0x000000292828723e */ /* 0x000fe200048070ff */
[----:B------:R-:W0:Y:S01]  /*a870*/  LDC.64 R72, c[0x0][0x3a0] ;  /* 0x0000e800ff487b82 */ /* 0x000e220000000a00 */
[----:B------:R-:W-:-:S02]  /*a880*/  F2FP.SATFINITE.E4M3.F32.PACK_AB_MERGE_C R38, R38, R39, RZ ;  /* 0x000000272626723e */ /* 0x000fc400048070ff */
[----:B------:R-:W-:Y:S02]  /*a890*/  F2FP.SATFINITE.E4M3.F32.PACK_AB_MERGE_C R32, R32, R33, RZ ;  /* 0x000000212020723e */ /* 0x000fe400048070ff */
[----:B------:R-:W-:Y:S02]  /*a8a0*/  F2FP.SATFINITE.E4M3.F32.PACK_AB_MERGE_C R24, R24, R25, RZ ;  /* 0x000000191818723e */ /* 0x000fe400048070ff */
[----:B------:R-:W-:Y:S02]  /*a8b0*/  F2FP.SATFINITE.E4M3.F32.PACK_AB_MERGE_C R26, R26, R27, RZ ;  /* 0x0000001b1a1a723e */ /* 0x000fe400048070ff */
[----:B------:R-:W-:Y:S02]  /*a8c0*/  PRMT R11, R14, 0x3340, R1 ;  /* 0x000033400e0b7816 */ /* 0x000fe40000000001 */
[----:B------:R-:W-:Y:S02]  /*a8d0*/  PRMT R8, R44, 0x3340, R29 ;  /* 0x000033402c087816 */ /* 0x000fe4000000001d */
[----:B------:R-:W-:-:S02]  /*a8e0*/  F2FP.SATFINITE.E4M3.F32.PACK_AB_MERGE_C R15, R20, R21, RZ ;  /* 0x00000015140f723e */ /* 0x000fc400048070ff */
[----:B------:R-:W-:Y:S02]  /*a8f0*/  F2FP.SATFINITE.E4M3.F32.PACK_AB_MERGE_C R30, R30, R31, RZ ;  /* 0x0000001f1e1e723e */ /* 0x000fe400048070ff */
[----:B------:R-:W-:Y:S02]  /*a900*/  F2FP.SATFINITE.E4M3.F32.PACK_AB_MERGE_C R22, R22, R23, RZ ;  /* 0x000000171616723e */ /* 0x000fe400048070ff */
[----:B------:R-:W-:Y:S02]  /*a910*/  LOP3.LUT R42, R42, 0xffff, RZ, 0xc0, !PT ;  /* 0x0000ffff2a2a7812 */ /* 0x000fe400078ec0ff */
[----:B------:R-:W-:Y:S02]  /*a920*/  LOP3.LUT R21, R40, 0xffff, RZ, 0xc0, !PT ;  /* 0x0000ffff28157812 */ /* 0x000fe400078ec0ff */
[----:B------:R-:W-:Y:S02]  /*a930*/  LOP3.LUT R38, R38, 0xffff, RZ, 0xc0, !PT ;  /* 0x0000ffff26267812 */ /* 0x000fe400078ec0ff */
[----:B------:R-:W-:-:S02]  /*a940*/  LOP3.LUT R32, R32, 0xffff, RZ, 0xc0, !PT ;  /* 0x0000ffff20207812 */ /* 0x000fc400078ec0ff */
[----:B------:R-:W-:Y:S02]  /*a950*/  LOP3.LUT R24, R24, 0xffff, RZ, 0xc0, !PT ;  /* 0x0000ffff18187812 */ /* 0x000fe400078ec0ff */
[----:B------:R-:W-:Y:S02]  /*a960*/  LOP3.LUT R27, R28, 0xffff, RZ, 0xc0, !PT ;  /* 0x0000ffff1c1b7812 */ /* 0x000fe400078ec0ff */
[----:B------:R-:W-:Y:S02]  /*a970*/  PRMT R23, R8, 0x5410, R11 ;  /* 0x0000541008177816 */ /* 0x000fe4000000000b */
[----:B------:R-:W-:Y:S02]  /*a980*/  LOP3.LUT R30, R30, 0xffff, RZ, 0xc0, !PT ;  /* 0x0000ffff1e1e7812 */ /* 0x000fe400078ec0ff */
[--C-:B------:R-:W-:Y:S02]  /*a990*/  PRMT R11, R38, 0x3340, R1.reuse ;  /* 0x00003340260b7816 */ /* 0x100fe40000000001 */
[----:B------:R-:W-:-:S02]  /*a9a0*/  PRMT R10, R24, 0x3340, R1 ;  /* 0x00003340180a7816 */ /* 0x000fc40000000001 */
[----:B------:R-:W-:Y:S02]  /*a9b0*/  PRMT R8, R42, 0x3340, R21 ;  /* 0x000033402a087816 */ /* 0x000fe40000000015 */
[----:B------:R-:W-:Y:S02]  /*a9c0*/  PRMT R17, R32, 0x3340, R27 ;  /* 0x0000334020117816 */ /* 0x000fe4000000001b */
[----:B------:R-:W-:Y:S02]  /*a9d0*/  LOP3.LUT R28, R22, 0xffff, RZ, 0xc0, !PT ;  /* 0x0000ffff161c7812 */ /* 0x000fe400078ec0ff */
[----:B------:R-:W-:Y:S02]  /*a9e0*/  LOP3.LUT R31, R26, 0xffff, RZ, 0xc0, !PT ;  /* 0x0000ffff1a1f7812 */ /* 0x000fe400078ec0ff */
[----:B------:R-:W-:Y:S02]  /*a9f0*/  F2FP.SATFINITE.E4M3.F32.PACK_AB_MERGE_C R16, R18, R19, RZ ;  /* 0x000000131210723e */ /* 0x000fe400048070ff */
[----:B------:R-:W-:-:S02]  /*aa00*/  PRMT R25, R8, 0x5410, R11 ;  /* 0x0000541008197816 */ /* 0x000fc4000000000b */
[----:B------:R-:W-:Y:S02]  /*aa10*/  PRMT R17, R17, 0x5410, R10 ;  /* 0x0000541011117816 */ /* 0x000fe4000000000a */
[----:B------:R-:W-:Y:S02]  /*aa20*/  PRMT R19, R28, 0x3340, R1 ;  /* 0x000033401c137816 */ /* 0x000fe40000000001 */
[----:B------:R-:W-:Y:S02]  /*aa30*/  PRMT R18, R30, 0x3340, R31 ;  /* 0x000033401e127816 */ /* 0x000fe4000000001f */
[----:B------:R-:W-:Y:S02]  /*aa40*/  SHF.R.U32.HI R10, RZ, 0x8, R29 ;  /* 0x00000008ff0a7819 */ /* 0x000fe4000001161d */
[----:B------:R-:W-:Y:S01]  /*aa50*/  SHF.R.U32.HI R8, RZ, 0x8, R44 ;  /* 0x00000008ff087819 */ /* 0x000fe2000001162c */
[----:B------:R-:W-:Y:S01]  /*aa60*/  IMAD.SHL.U32 R44, R76, 0x2, RZ ;  /* 0x000000024c2c7824 */ /* 0x000fe200078e00ff */
[----:B------:R-:W-:-:S02]  /*aa70*/  SHF.R.U32.HI R11, RZ, 0x8, R14 ;  /* 0x00000008ff0b7819 */ /* 0x000fc4000001160e */
[----:B------:R-:W-:Y:S02]  /*aa80*/  PRMT R18, R18, 0x5410, R19 ;  /* 0x0000541012127816 */ /* 0x000fe40000000013 */
[----:B------:R-:W-:Y:S02]  /*aa90*/  LOP3.LUT R14, R10, 0xffff, RZ, 0xc0, !PT ;  /* 0x0000ffff0a0e7812 */ /* 0x000fe400078ec0ff */
[----:B------:R-:W-:Y:S02]  /*aaa0*/  LOP3.LUT R19, R8, 0xffff, RZ, 0xc0, !PT ;  /* 0x0000ffff08137812 */ /* 0x000fe400078ec0ff */
[----:B------:R-:W-:Y:S02]  /*aab0*/  LOP3.LUT R20, R11, 0xffff, RZ, 0xc0, !PT ;  /* 0x0000ffff0b147812 */ /* 0x000fe400078ec0ff */
[----:B------:R-:W-:Y:S02]  /*aac0*/  SHF.R.U32.HI R10, RZ, 0x8, R21 ;  /* 0x00000008ff0a7819 */ /* 0x000fe40000011615 */
[----:B------:R-:W-:-:S02]  /*aad0*/  SHF.R.U32.HI R8, RZ, 0x8, R42 ;  /* 0x00000008ff087819 */ /* 0x000fc4000001162a */
[----:B------:R-:W-:Y:S02]  /*aae0*/  PRMT R14, R19, 0x3340, R14 ;  /* 0x00003340130e7816 */ /* 0x000fe4000000000e */
[----:B------:R-:W-:Y:S02]  /*aaf0*/  PRMT R21, R20, 0x3340, R1 ;  /* 0x0000334014157816 */ /* 0x000fe40000000001 */
[----:B------:R-:W-:Y:S02]  /*ab00*/  LOP3.LUT R19, R10, 0xffff, RZ, 0xc0, !PT ;  /* 0x0000ffff0a137812 */ /* 0x000fe400078ec0ff */
[----:B------:R-:W-:Y:S02]  /*ab10*/  LOP3.LUT R20, R8, 0xffff, RZ, 0xc0, !PT ;  /* 0x0000ffff08147812 */ /* 0x000fe400078ec0ff */
[----:B------:R-:W-:Y:S02]  /*ab20*/  SHF.R.U32.HI R11, RZ, 0x8, R27 ;  /* 0x00000008ff0b7819 */ /* 0x000fe4000001161b */
[----:B------:R-:W-:-:S02]  /*ab30*/  SHF.R.U32.HI R10, RZ, 0x8, R32 ;  /* 0x00000008ff0a7819 */ /* 0x000fc40000011620 */
[----:B------:R-:W-:Y:S02]  /*ab40*/  SHF.R.U32.HI R8, RZ, 0x8, R38 ;  /* 0x00000008ff087819 */ /* 0x000fe40000011626 */
[----:B------:R-:W-:Y:S02]  /*ab50*/  PRMT R20, R20, 0x3340, R19 ;  /* 0x0000334014147816 */ /* 0x000fe40000000013 */
[----:B------:R-:W-:Y:S02]  /*ab60*/  LOP3.LUT R19, R11, 0xffff, RZ, 0xc0, !PT ;  /* 0x0000ffff0b137812 */ /* 0x000fe400078ec0ff */
[----:B------:R-:W-:Y:S02]  /*ab70*/  LOP3.LUT R10, R10, 0xffff, RZ, 0xc0, !PT ;  /* 0x0000ffff0a0a7812 */ /* 0x000fe400078ec0ff */
[----:B------:R-:W-:Y:S02]  /*ab80*/  LOP3.LUT R22, R8, 0xffff, RZ, 0xc0, !PT ;  /* 0x0000ffff08167812 */ /* 0x000fe400078ec0ff */
[----:B------:R-:W-:-:S02]  /*ab90*/  SHF.R.U32.HI R8, RZ, 0x8, R24 ;  /* 0x00000008ff087819 */ /* 0x000fc40000011618 */
[----:B------:R-:W-:Y:S01]  /*aba0*/  PRMT R24, R10, 0x3340, R19 ;  /* 0x000033400a187816 */ /* 0x000fe20000000013 */
[----:B------:R-:W-:Y:S01]  /*abb0*/  FADD R19, R9, -1 ;  /* 0xbf80000009137421 */ /* 0x000fe20000000000 */
[----:B------:R-:W-:Y:S01]  /*abc0*/  IMAD.MOV.U32 R10, RZ, RZ, 0x3dc6b27f ;  /* 0x3dc6b27fff0a7424 */ /* 0x000fe200078e00ff */
[----:B------:R-:W-:Y:S01]  /*abd0*/  PRMT R9, R14, 0x5410, R21 ;  /* 0x000054100e097816 */ /* 0x000fe20000000015 */
[----:B------:R-:W-:Y:S01]  /*abe0*/  FADD R21, R2, -1 ;  /* 0xbf80000002157421 */ /* 0x000fe20000000000 */
[----:B------:R-:W-:Y:S01]  /*abf0*/  F2FP.SATFINITE.E4M3.F32.PACK_AB_MERGE_C R36, R36, R37, RZ ;  /* 0x000000252424723e */ /* 0x000fe200048070ff */
[-C--:B------:R-:W-:Y:S01]  /*ac00*/  FFMA.FTZ R2, R19, R10.reuse, -0.16845393180847167969 ;  /* 0xbe2c7f3013027423 */ /* 0x080fe2000001000a */
[----:B------:R-:W-:Y:S01]  /*ac10*/  PRMT R11, R22, 0x3340, R1 ;  /* 0x00003340160b7816 */ /* 0x000fe20000000001 */
[----:B------:R-:W-:Y:S01]  /*ac20*/  FFMA.FTZ R10, R21, R10, -0.16845393180847167969 ;  /* 0xbe2c7f30150a7423 */ /* 0x000fe2000001000a */
[----:B------:R-:W-:Y:S01]  /*ac30*/  F2FP.SATFINITE.E4M3.F32.PACK_AB_MERGE_C R34, R34, R35, RZ ;  /* 0x000000232222723e */ /* 0x000fe200048070ff */
[----:B------:R-:W-:Y:S01]  /*ac40*/  FFMA.FTZ R2, R19, R2, 0.1716887056827545166 ;  /* 0x3e2fcf2a13027423 */ /* 0x000fe20000010002 */
[----:B------:R-:W-:Y:S01]  /*ac50*/  LOP3.LUT R8, R8, 0xffff, RZ, 0xc0, !PT ;  /* 0x0000ffff08087812 */ /* 0x000fe200078ec0ff */
[----:B------:R-:W-:Y:S01]  /*ac60*/  FFMA.FTZ R10, R21, R10, 0.1716887056827545166 ;  /* 0x3e2fcf2a150a7423 */ /* 0x000fe2000001000a */
[----:B------:R-:W-:Y:S01]  /*ac70*/  LOP3.LUT R36, R36, 0xffff, RZ, 0xc0, !PT ;  /* 0x0000ffff24247812 */ /* 0x000fe200078ec0ff */
[----:B------:R-:W-:Y:S01]  /*ac80*/  FFMA.FTZ R2, R19, R2, -0.17900948226451873779 ;  /* 0xbe374e4313027423 */ /* 0x000fe20000010002 */
[----:B------:R-:W-:Y:S01]  /*ac90*/  PRMT R27, R20, 0x5410, R11 ;  /* 0x00005410141b7816 */ /* 0x000fe2000000000b */
[----:B------:R-:W-:Y:S01]  /*aca0*/  FFMA.FTZ R14, R21, R10, -0.17900948226451873779 ;  /* 0xbe374e43150e7423 */ /* 0x000fe2000001000a */
[----:B------:R-:W-:Y:S01]  /*acb0*/  SHF.R.U32.HI R11, RZ, 0x8, R30 ;  /* 0x00000008ff0b7819 */ /* 0x000fe2000001161e */
[----:B------:R-:W-:Y:S01]  /*acc0*/  FFMA.FTZ R2, R19, R2, 0.20512372255325317383 ;  /* 0x3e520bf413027423 */ /* 0x000fe20000010002 */
[----:B------:R-:W-:Y:S01]  /*acd0*/  LOP3.LUT R34, R34, 0xffff, RZ, 0xc0, !PT ;  /* 0x0000ffff22227812 */ /* 0x000fe200078ec0ff */
[----:B------:R-:W-:Y:S01]  /*ace0*/  FFMA.FTZ R14, R21, R14, 0.20512372255325317383 ;  /* 0x3e520bf4150e7423 */ /* 0x000fe2000001000e */
[----:B------:R-:W-:Y:S01]  /*acf0*/  PRMT R29, R8, 0x3340, R1 ;  /* 0x00003340081d7816 */ /* 0x000fe20000000001 */
[----:B------:R-:W-:Y:S01]  /*ad00*/  FFMA.FTZ R2, R19, R2, -0.24046532809734344482 ;  /* 0xbe763c8b13027423 */ /* 0x000fe20000010002 */
[----:B------:R-:W-:-:S02]  /*ad10*/  PRMT R8, R23, 0x4210, R36 ;  /* 0x0000421017087816 */ /* 0x000fc40000000024 */
[----:B------:R-:W-:Y:S02]  /*ad20*/  LOP3.LUT R23, R11, 0xffff, RZ, 0xc0, !PT ;  /* 0x0000ffff0b177812 */ /* 0x000fe400078ec0ff */
[----:B------:R-:W-:Y:S02]  /*ad30*/  PRMT R9, R9, 0x5210, R36 ;  /* 0x0000521009097816 */ /* 0x000fe40000000024 */
[--C-:B------:R-:W-:Y:S02]  /*ad40*/  PRMT R10, R25, 0x4210, R34.reuse ;  /* 0x00004210190a7816 */ /* 0x100fe40000000022 */
[----:B------:R-:W-:Y:S02]  /*ad50*/  PRMT R11, R27, 0x5210, R34 ;  /* 0x000052101b0b7816 */ /* 0x000fe40000000022 */
[----:B------:R-:W-:Y:S02]  /*ad60*/  SHF.R.U32.HI R20, RZ, 0x8, R31 ;  /* 0x00000008ff147819 */ /* 0x000fe4000001161f */
[----:B------:R-:W-:Y:S01]  /*ad70*/  LOP3.LUT R25, R76, 0x1ff, RZ, 0xc0, !PT ;  /* 0x000001ff4c197812 */ /* 0x000fe200078ec0ff */
[----:B------:R1:W-:Y:S01]  /*ad80*/  STSM.16.M88.4 [R6], R8 ;  /* 0x0000000806007844 */ /* 0x0003e20000000200 */
[----:B------:R-:W-:Y:S01]  /*ad90*/  LOP3.LUT R20, R20, 0xffff, RZ, 0xc0, !PT ;  /* 0x0000ffff14147812 */ /* 0x000fe200078ec0ff */
[----:B------:R-:W2:Y:S08]  /*ada0*/  LDC.64 R30, c[0x0][0x398] ;  /* 0x0000e600ff1e7b82 */ /* 0x000eb00000000a00 */
[----:B------:R-:W-:Y:S01]  /*adb0*/  BAR.SYNC.DEFER_BLOCKING 0x0 ;  /* 0x0000000000007b1d */ /* 0x000fe20000010000 */
[----:B------:R-:W-:Y:S01]  /*adc0*/  PRMT R23, R23, 0x3340, R20 ;  /* 0x0000334017177816 */ /* 0x000fe20000000014 */
[----:B------:R-:W-:Y:S01]  /*add0*/  FFMA.FTZ R20, R21, R14, -0.24046532809734344482 ;  /* 0xbe763c8b15147423 */ /* 0x000fe2000001000e */
[----:B------:R-:W-:Y:S01]  /*ade0*/  FFMA.FTZ R14, R19, R2, 0.28857114911079406738 ;  /* 0x3e93bf99130e7423 */ /* 0x000fe20000010002 */
[----:B------:R-:W-:-:S02]  /*adf0*/  ISETP.GE.U32.AND P1, PT, R12, 0x7f800000, PT ;  /* 0x7f8000000c00780c */ /* 0x000fc40003f26070 */
[----:B------:R-:W-:Y:S01]  /*ae00*/  FFMA.FTZ R20, R21, R20, 0.28857114911079406738 ;  /* 0x3e93bf9915147423 */ /* 0x000fe20000010014 */
[----:B------:R-:W-:Y:S01]  /*ae10*/  FFMA.FTZ R14, R19, R14, -0.36067417263984680176 ;  /* 0xbeb8aa49130e7423 */ /* 0x000fe2000001000e */
[----:B------:R-:W3:Y:S01]  /*ae20*/  LDC R2, c[0x0][0x3e8] ;  /* 0x0000fa00ff027b82 */ /* 0x000ee20000000800 */
[----:B------:R-:W-:Y:S01]  /*ae30*/  FSETP.NEU.AND P0, PT, R12, RZ, PT ;  /* 0x000000ff0c00720b */ /* 0x000fe20003f0d000 */
[----:B------:R-:W-:Y:S01]  /*ae40*/  FFMA.FTZ R22, R21, R20, -0.36067417263984680176 ;  /* 0xbeb8aa4915167423 */ /* 0x000fe20000010014 */
[----:B------:R-:W-:Y:S01]  /*ae50*/  FFMA.FTZ R20, R19, R14, 0.48089820146560668945 ;  /* 0x3ef6384a13147423 */ /* 0x000fe2000001000e */
[----:B-1----:R-:W-:Y:S02]  /*ae60*/  SHF.R.U32.HI R8, RZ, 0x8, R28 ;  /* 0x00000008ff087819 */ /* 0x002fe4000001161c */
[----:B------:R-:W-:Y:S01]  /*ae70*/  LEA R14, R25, UR7, 0x4 ;  /* 0x00000007190e7c11 */ /* 0x000fe2000f8e20ff */
[----:B------:R-:W-:Y:S01]  /*ae80*/  FFMA.FTZ R20, R19, R20, -0.72134751081466674805 ;  /* 0xbf38aa3b13147423 */ /* 0x000fe20000010014 */
[----:B------:R-:W-:Y:S01]  /*ae90*/  LOP3.LUT R26, R8, 0xffff, RZ, 0xc0, !PT ;  /* 0x0000ffff081a7812 */ /* 0x000fe200078ec0ff */
[----:B------:R-:W-:Y:S01]  /*aea0*/  FFMA.FTZ R22, R21, R22, 0.48089820146560668945 ;  /* 0x3ef6384a15167423 */ /* 0x000fe20000010016 */
[----:B------:R-:W-:Y:S01]  /*aeb0*/  PRMT R29, R24, 0x5410, R29 ;  /* 0x00005410181d7816 */ /* 0x000fe2000000001d */
[----:B------:R-:W-:Y:S01]  /*aec0*/  FMUL R20, R19, R20 ;  /* 0x0000001413147220 */ /* 0x000fe20000400000 */
[----:B------:R-:W-:Y:S01]  /*aed0*/  PRMT R26, R26, 0x3340, R1 ;  /* 0x000033401a1a7816 */ /* 0x000fe20000000001 */
[----:B------:R-:W-:Y:S01]  /*aee0*/  FFMA.FTZ R22, R21, R22, -0.72134751081466674805 ;  /* 0xbf38aa3b15167423 */ /* 0x000fe20000010016 */
[----:B------:R-:W-:Y:S01]  /*aef0*/  FSETP.NEU.AND P2, PT, R7, RZ, PT ;  /* 0x000000ff0700720b */ /* 0x000fe20003f4d000 */
[----:B------:R-:W-:Y:S01]  /*af00*/  FMUL R20, R19, R20 ;  /* 0x0000001413147220 */ /* 0x000fe20000400000 */
[----:B------:R-:W1:Y:S01]  /*af10*/  LDS.128 R8, [R14] ;  /* 0x000000000e087984 */ /* 0x000e620000000c00 */
[----:B------:R-:W-:Y:S01]  /*af20*/  FMUL R22, R21, R22 ;  /* 0x0000001615167220 */ /* 0x000fe20000400000 */
[----:B------:R-:W-:Y:S01]  /*af30*/  PRMT R26, R23, 0x5410, R26 ;  /* 0x00005410171a7816 */ /* 0x000fe2000000001a */
[----:B------:R-:W-:Y:S01]  /*af40*/  FFMA.FTZ R20, R19, 1.4426950216293334961, R20 ;  /* 0x3fb8aa3b13147823 */ /* 0x000fe20000010014 */
[----:B------:R-:W-:-:S02]  /*af50*/  @P1 IMAD.MOV.U32 R19, RZ, RZ, 0x7f800000 ;  /* 0x7f800000ff131424 */ /* 0x000fc400078e00ff */
[----:B------:R-:W-:Y:S01]  /*af60*/  FMUL R22, R21, R22 ;  /* 0x0000001615167220 */ /* 0x000fe20000400000 */
[----:B------:R-:W-:Y:S01]  /*af70*/  FADD R3, R3, R20 ;  /* 0x0000001403037221 */ /* 0x000fe20000000000 */
[----:B------:R-:W-:Y:S02]  /*af80*/  @P1 FFMA.FTZ R3, R12, R19, +INF ;  /* 0x7f8000000c031423 */ /* 0x000fe40000010013 */
[----:B------:R-:W-:Y:S01]  /*af90*/  FFMA.FTZ R22, R21, 1.4426950216293334961, R22 ;  /* 0x3fb8aa3b15167823 */ /* 0x000fe20000010016 */
[----:B------:R-:W-:Y:S01]  /*afa0*/  @P3 IMAD.MOV.U32 R12, RZ, RZ, 0x7f800000 ;  /* 0x7f800000ff0c3424 */ /* 0x000fe200078e00ff */
[----:B------:R-:W-:Y:S01]  /*afb0*/  SHF.R.U32.HI R21, RZ, 0x8, R76 ;  /* 0x00000008ff157819 */ /* 0x000fe2000001164c */
[----:B------:R-:W-:Y:S02]  /*afc0*/  IMAD R19, R75, UR5, RZ ;  /* 0x000000054b137c24 */ /* 0x000fe4000f8e02ff */
[----:B------:R-:W-:Y:S01]  /*afd0*/  FADD R13, R13, R22 ;  /* 0x000000160d0d7221 */ /* 0x000fe20000000000 */
[----:B------:R-:W-:Y:S01]  /*afe0*/  @P3 FFMA.FTZ R13, R7, R12, +INF ;  /* 0x7f800000070d3423 */ /* 0x000fe2000001000c */
[----:B------:R-:W-:Y:S01]  /*aff0*/  SGXT.U32 R21, R21, 0x1 ;  /* 0x000000011515781a */ /* 0x000fe20000000000 */
[----:B------:R-:W-:-:S02]  /*b000*/  USHF.R.S32.HI UR5, URZ, 0x1f, UR4 ;  /* 0x0000001fff057899 */ /* 0x000fc40008011404 */
[----:B--2---:R-:W-:Y:S01]  /*b010*/  IADD3 R7, P3, P4, R19, UR4, R30 ;  /* 0x0000000413077c10 */ /* 0x004fe2000fc7e01e */
[----:B------:R-:W2:Y:S01]  /*b020*/  LDCU UR4, c[0x0][0x3ec] ;  /* 0x00007d80ff0477ac */ /* 0x000ea20008000800 */
[----:B------:R-:W-:Y:S02]  /*b030*/  SHF.R.S32.HI R24, RZ, 0x1f, R19 ;  /* 0x0000001fff187819 */ /* 0x000fe40000011413 */
[----:B------:R-:W-:Y:S01]  /*b040*/  LOP3.LUT R12, R15, 0xffff, RZ, 0xc0, !PT ;  /* 0x0000ffff0f0c7812 */ /* 0x000fe200078ec0ff */
[----:B---3--:R-:W-:Y:S01]  /*b050*/  IMAD R15, R21, R2, RZ ;  /* 0x00000002150f7224 */ /* 0x008fe200078e02ff */
[----:B------:R-:W-:Y:S02]  /*b060*/  LOP3.LUT R19, R16, 0xffff, RZ, 0xc0, !PT ;  /* 0x0000ffff10137812 */ /* 0x000fe400078ec0ff */
[--C-:B------:R-:W-:Y:S02]  /*b070*/  PRMT R20, R17, 0x4210, R12.reuse ;  /* 0x0000421011147816 */ /* 0x100fe4000000000c */
[----:B------:R-:W-:-:S02]  /*b080*/  PRMT R21, R29, 0x5210, R12 ;  /* 0x000052101d157816 */ /* 0x000fc4000000000c */
[--C-:B------:R-:W-:Y:S02]  /*b090*/  PRMT R22, R18, 0x4210, R19.reuse ;  /* 0x0000421012167816 */ /* 0x100fe40000000013 */
[----:B------:R-:W-:Y:S01]  /*b0a0*/  PRMT R23, R26, 0x5210, R19 ;  /* 0x000052101a177816 */ /* 0x000fe20000000013 */
[----:B------:R-:W-:Y:S01]  /*b0b0*/  BAR.SYNC.DEFER_BLOCKING 0x0 ;  /* 0x0000000000007b1d */ /* 0x000fe20000010000 */
[----:B------:R-:W-:Y:S01]  /*b0c0*/  IADD3.X R12, PT, PT, R24, UR5, R31, P3, P4 ;  /* 0x00000005180c7c10 */ /* 0x000fe20009fe841f */
[C---:B------:R-:W-:Y:S01]  /*b0d0*/  IMAD R19, R2.reuse, 0x2, R15 ;  /* 0x0000000202137824 */ /* 0x040fe200078e020f */
[-C--:B------:R-:W-:Y:S01]  /*b0e0*/  IADD3 R16, P3, PT, R15, R7.reuse, RZ ;  /* 0x000000070f107210 */ /* 0x080fe20007f7e0ff */
[----:B--2---:R-:W-:Y:S01]  /*b0f0*/  UIMAD UR4, UR8, UR4, URZ ;  /* 0x00000004080472a4 */ /* 0x004fe2000f8e02ff */
[----:B------:R-:W-:Y:S02]  /*b100*/  FSEL R13, R13, -INF , P2 ;  /* 0xff8000000d0d7808 */ /* 0x000fe40001000000 */
[----:B------:R-:W-:Y:S01]  /*b110*/  LEA.HI.X.SX32 R17, R15, R12, 0x1, P3 ;  /* 0x0000000c0f117211 */ /* 0x000fe200018f0eff */
[----:B------:R-:W-:Y:S01]  /*b120*/  IMAD R15, R2, 0x2, R19 ;  /* 0x00000002020f7824 */ /* 0x000fe200078e0213 */
[----:B------:R-:W-:Y:S01]  /*b130*/  IADD3 R18, P3, PT, R19, R7, RZ ;  /* 0x0000000713127210 */ /* 0x000fe20007f7e0ff */
[----:B------:R-:W-:Y:S01]  /*b140*/  FFMA R13, R13, 0.69314718246459960938, R4 ;  /* 0x3f3172180d0d7823 */ /* 0x000fe20000000004 */
[C---:B-1----:R-:W-:Y:S01]  /*b150*/  PRMT R41, R8.reuse, 0x7773, RZ ;  /* 0x0000777308297816 */ /* 0x042fe200000000ff */
[----:B------:R-:W-:Y:S01]  /*b160*/  USHF.L.U32 UR6, UR4, 0x2, URZ ;  /* 0x0000000204067899 */ /* 0x000fe200080006ff */
[C---:B------:R-:W-:Y:S01]  /*b170*/  PRMT R35, R8.reuse, 0x7772, RZ ;  /* 0x0000777208237816 */ /* 0x040fe200000000ff */
[----:B------:R-:W-:Y:S01]  /*b180*/  UIMAD.WIDE UR4, UR4, 0x4, URZ ;  /* 0x00000004040478a5 */ /* 0x000fe2000f8e02ff */
[C---:B------:R-:W-:Y:S01]  /*b190*/  PRMT R55, R8.reuse, 0x7771, RZ ;  /* 0x0000777108377816 */ /* 0x040fe200000000ff */
[----:B------:R-:W-:Y:S01]  /*b1a0*/  IMAD.HI R4, R75, 0x4, RZ ;  /* 0x000000044b047827 */ /* 0x000fe200078e02ff */
[----:B------:R-:W-:-:S02]  /*b1b0*/  PRMT R27, R8, 0x7770, RZ ;  /* 0x00007770081b7816 */ /* 0x000fc400000000ff */
[----:B------:R-:W-:Y:S02]  /*b1c0*/  LEA.HI.X.SX32 R19, R19, R12, 0x1, P3 ;  /* 0x0000000c13137211 */ /* 0x000fe400018f0eff */
[C---:B------:R-:W-:Y:S02]  /*b1d0*/  PRMT R45, R11.reuse, 0x7773, RZ ;  /* 0x000077730b2d7816 */ /* 0x040fe400000000ff */
[C---:B------:R-:W-:Y:S01]  /*b1e0*/  PRMT R43, R11.reuse, 0x7772, RZ ;  /* 0x000077720b2b7816 */ /* 0x040fe200000000ff */
[----:B------:R1:W-:Y:S01]  /*b1f0*/  STSM.16.M88.4 [R6], R20 ;  /* 0x0000001406007844 */ /* 0x0003e20000000200 */
[C---:B------:R-:W-:Y:S02]  /*b200*/  PRMT R51, R11.reuse, 0x7771, RZ ;  /* 0x000077710b337816 */ /* 0x040fe400000000ff */
[----:B------:R-:W-:Y:S01]  /*b210*/  PRMT R31, R11, 0x7770, RZ ;  /* 0x000077700b1f7816 */ /* 0x000fe200000000ff */
[----:B------:R-:W-:Y:S01]  /*b220*/  BAR.SYNC.DEFER_BLOCKING 0x0 ;  /* 0x0000000000007b1d */ /* 0x000fe20000010000 */
[----:B------:R-:W-:Y:S01]  /*b230*/  IADD3 R8, P3, PT, R15, R7, RZ ;  /* 0x000000070f087210 */ /* 0x000fe20007f7e0ff */
[----:B------:R-:W-:Y:S01]  /*b240*/  IMAD R11, R2, 0x2, R15 ;  /* 0x00000002020b7824 */ /* 0x000fe200078e020f */
[----:B------:R-:W-:-:S02]  /*b250*/  PRMT R49, R9, 0x7773, RZ ;  /* 0x0000777309317816 */ /* 0x000fc400000000ff */
[C---:B------:R-:W-:Y:S02]  /*b260*/  PRMT R37, R9.reuse, 0x7772, RZ ;  /* 0x0000777209257816 */ /* 0x040fe400000000ff */
[C---:B------:R-:W-:Y:S02]  /*b270*/  PRMT R53, R9.reuse, 0x7771, RZ ;  /* 0x0000777109357816 */ /* 0x040fe400000000ff */
[----:B------:R-:W-:Y:S02]  /*b280*/  PRMT R57, R9, 0x7770, RZ ;  /* 0x0000777009397816 */ /* 0x000fe400000000ff */
[----:B------:R-:W-:Y:S01]  /*b290*/  LEA.HI.X.SX32 R9, R15, R12, 0x1, P3 ;  /* 0x0000000c0f097211 */ /* 0x000fe200018f0eff */
[----:B------:R-:W-:Y:S01]  /*b2a0*/  IMAD R15, R2, 0x2, R11 ;  /* 0x00000002020f7824 */ /* 0x000fe200078e020b */
[C---:B------:R-:W-:Y:S02]  /*b2b0*/  PRMT R47, R10.reuse, 0x7773, RZ ;  /* 0x000077730a2f7816 */ /* 0x040fe400000000ff */
[----:B------:R-:W-:Y:S01]  /*b2c0*/  PRMT R39, R10, 0x7772, RZ ;  /* 0x000077720a277816 */ /* 0x000fe200000000ff */
[----:B-1----:R-:W-:Y:S01]  /*b2d0*/  IMAD R23, R2, 0x2, R15 ;  /* 0x0000000202177824 */ /* 0x002fe200078e020f */
[----:B------:R-:W-:-:S02]  /*b2e0*/  PRMT R33, R10, 0x7771, RZ ;  /* 0x000077710a217816 */ /* 0x000fc400000000ff */
[----:B------:R-:W-:Y:S01]  /*b2f0*/  PRMT R29, R10, 0x7770, RZ ;  /* 0x000077700a1d7816 */ /* 0x000fe200000000ff */
[----:B------:R-:W-:Y:S01]  /*b300*/  IMAD R25, R2, 0x2, R23 ;  /* 0x0000000202197824 */ /* 0x000fe200078e0217 */
[-C--:B------:R-:W-:Y:S02]  /*b310*/  IADD3 R10, P3, PT, R11, R7.reuse, RZ ;  /* 0x000000070b0a7210 */ /* 0x080fe40007f7e0ff */
[-C--:B------:R-:W-:Y:S01]  /*b320*/  IADD3 R22, P4, PT, R23, R7.reuse, RZ ;  /* 0x0000000717167210 */ /* 0x080fe20007f9e0ff */
[----:B------:R1:W-:Y:S01]  /*b330*/  STG.E.U8 desc[UR12][R16.64], R27 ;  /* 0x0000001b10007986 */ /* 0x0003e2000c10110c */
[-C--:B------:R-:W-:Y:S02]  /*b340*/  LEA.HI.X.SX32 R11, R11, R12.reuse, 0x1, P3 ;  /* 0x0000000c0b0b7211 */ /* 0x080fe400018f0eff */
[----:B------:R-:W-:Y:S01]  /*b350*/  IADD3 R20, P3, PT, R15, R7, RZ ;  /* 0x000000070f147210 */ /* 0x000fe20007f7e0ff */
[----:B------:R-:W-:Y:S01]  /*b360*/  STG.E.U8 desc[UR12][R18.64], R57 ;  /* 0x0000003912007986 */ /* 0x000fe2000c10110c */
[----:B------:R-:W-:-:S02]  /*b370*/  LEA.HI.X.SX32 R23, R23, R12, 0x1, P4 ;  /* 0x0000000c17177211 */ /* 0x000fc400020f0eff */
[-C--:B------:R-:W-:Y:S01]  /*b380*/  LEA.HI.X.SX32 R21, R15, R12.reuse, 0x1, P3 ;  /* 0x0000000c0f157211 */ /* 0x080fe200018f0eff */
[----:B------:R2:W-:Y:S01]  /*b390*/  STG.E.U8 desc[UR12][R8.64], R29 ;  /* 0x0000001d08007986 */ /* 0x0005e2000c10110c */
[----:B------:R-:W-:Y:S01]  /*b3a0*/  LOP3.LUT P1, RZ, R76, 0x100, RZ, 0xc0, !PT ;  /* 0x000001004cff7812 */ /* 0x000fe2000782c0ff */
[C---:B-1----:R-:W-:Y:S01]  /*b3b0*/  IMAD R27, R2.reuse, 0x2, R25 ;  /* 0x00000002021b7824 */ /* 0x042fe200078e0219 */
[CC--:B------:R-:W-:Y:S01]  /*b3c0*/  IADD3 R16, P3, PT, R25.reuse, R7.reuse, RZ ;  /* 0x0000000719107210 */ /* 0x0c0fe20007f7e0ff */
[----:B------:R1:W-:Y:S02]  /*b3d0*/  STG.E.U8 desc[UR12][R10.64], R31 ;  /* 0x0000001f0a007986 */ /* 0x0003e4000c10110c */
[C---:B------:R-:W-:Y:S01]  /*b3e0*/  IMAD R15, R2.reuse, 0x2, R27 ;  /* 0x00000002020f7824 */ /* 0x040fe200078e021b */
[-C--:B------:R-:W-:Y:S01]  /*b3f0*/  LEA.HI.X.SX32 R17, R25, R12.reuse, 0x1, P3 ;  /* 0x0000000c19117211 */ /* 0x080fe200018f0eff */
[----:B------:R-:W-:Y:S02]  /*b400*/  STG.E.U8 desc[UR12][R20.64], R55 ;  /* 0x0000003714007986 */ /* 0x000fe4000c10110c */
[C---:B--2---:R-:W-:Y:S01]  /*b410*/  IMAD R29, R2.reuse, 0x2, R15 ;  /* 0x00000002021d7824 */ /* 0x044fe200078e020f */
[-C--:B------:R-:W-:Y:S01]  /*b420*/  IADD3 R18, P4, PT, R15, R7.reuse, RZ ;  /* 0x000000070f127210 */ /* 0x080fe20007f9e0ff */
[----:B------:R2:W-:Y:S01]  /*b430*/  STG.E.U8 desc[UR12][R22.64], R53 ;  /* 0x0000003516007986 */ /* 0x0005e2000c10110c */
[-C--:B------:R-:W-:Y:S01]  /*b440*/  IADD3 R8, P3, PT, R27, R7.reuse, RZ ;  /* 0x000000071b087210 */ /* 0x080fe20007f7e0ff */
[C---:B------:R-:W-:Y:S01]  /*b450*/  IMAD R25, R2.reuse, 0x2, R29 ;  /* 0x0000000202197824 */ /* 0x040fe200078e021d */
[-C--:B------:R-:W-:Y:S01]  /*b460*/  LEA.HI.X.SX32 R19, R15, R12.reuse, 0x1, P4 ;  /* 0x0000000c0f137211 */ /* 0x080fe200020f0eff */
[----:B------:R3:W-:Y:S01]  /*b470*/  STG.E.U8 desc[UR12][R16.64], R33 ;  /* 0x0000002110007986 */ /* 0x0007e2000c10110c */
[----:B------:R-:W-:Y:S01]  /*b480*/  LEA.HI.X.SX32 R9, R27, R12, 0x1, P3 ;  /* 0x0000000c1b097211 */ /* 0x000fe200018f0eff */
[----:B-1----:R-:W-:Y:S01]  /*b490*/  IMAD R31, R2, 0x2, R25 ;  /* 0x00000002021f7824 */ /* 0x002fe200078e0219 */
[----:B------:R-:W-:-:S03]  /*b4a0*/  IADD3 R10, P3, PT, R29, R7, RZ ;  /* 0x000000071d0a7210 */ /* 0x000fc60007f7e0ff */
[C---:B------:R-:W-:Y:S01]  /*b4b0*/  IMAD R15, R2.reuse, 0x2, R31 ;  /* 0x00000002020f7824 */ /* 0x040fe200078e021f */
[-C--:B------:R-:W-:Y:S01]  /*b4c0*/  LEA.HI.X.SX32 R11, R29, R12.reuse, 0x1, P3 ;  /* 0x0000000c1d0b7211 */ /* 0x080fe200018f0eff */
[----:B------:R1:W-:Y:S01]  /*b4d0*/  STG.E.U8 desc[UR12][R8.64], R51 ;  /* 0x0000003308007986 */ /* 0x0003e2000c10110c */
[-C--:B--2---:R-:W-:Y:S01]  /*b4e0*/  IADD3 R22, P4, PT, R31, R7.reuse, RZ ;  /* 0x000000071f167210 */ /* 0x084fe20007f9e0ff */
[C---:B------:R-:W-:Y:S01]  /*b4f0*/  IMAD R27, R2.reuse, 0x2, R15 ;  /* 0x00000002021b7824 */ /* 0x040fe200078e020f */
[-C--:B------:R-:W-:Y:S01]  /*b500*/  IADD3 R20, P3, PT, R25, R7.reuse, RZ ;  /* 0x0000000719147210 */ /* 0x080fe20007f7e0ff */
[----:B------:R2:W-:Y:S01]  /*b510*/  STG.E.U8 desc[UR12][R18.64], R35 ;  /* 0x0000002312007986 */ /* 0x0005e2000c10110c */
[-C--:B------:R-:W-:Y:S01]  /*b520*/  LEA.HI.X.SX32 R23, R31, R12.reuse, 0x1, P4 ;  /* 0x0000000c1f177211 */ /* 0x080fe200020f0eff */
[C---:B------:R-:W-:Y:S01]  /*b530*/  IMAD R29, R2.reuse, 0x2, R27 ;  /* 0x00000002021d7824 */ /* 0x040fe200078e021b */
[----:B------:R-:W-:Y:S01]  /*b540*/  LEA.HI.X.SX32 R21, R25, R12, 0x1, P3 ;  /* 0x0000000c19157211 */ /* 0x000fe200018f0eff */
[----:B------:R4:W-:Y:S02]  /*b550*/  STG.E.U8 desc[UR12][R10.64], R37 ;  /* 0x000000250a007986 */ /* 0x0009e4000c10110c */
[C---:B---3--:R-:W-:Y:S01]  /*b560*/  IMAD R33, R2.reuse, 0x2, R29 ;  /* 0x0000000202217824 */ /* 0x048fe200078e021d */
[-C--:B-1----:R-:W-:Y:S01]  /*b570*/  IADD3 R8, P3, PT, R15, R7.reuse, RZ ;  /* 0x000000070f087210 */ /* 0x082fe20007f7e0ff */
[----:B------:R1:W-:Y:S02]  /*b580*/  STG.E.U8 desc[UR12][R20.64], R39 ;  /* 0x0000002714007986 */ /* 0x0003e4000c10110c */
[----:B------:R-:W-:Y:S01]  /*b590*/  IMAD R31, R2, 0x2, R33 ;  /* 0x00000002021f7824 */ /* 0x000fe200078e0221 */
[----:B------:R-:W-:-:S02]  /*b5a0*/  IADD3 R24, P4, PT, R33, R7, RZ ;  /* 0x0000000721187210 */ /* 0x000fc40007f9e0ff */
[-C--:B------:R-:W-:Y:S01]  /*b5b0*/  LEA.HI.X.SX32 R9, R15, R12.reuse, 0x1, P3 ;  /* 0x0000000c0f097211 */ /* 0x080fe200018f0eff */
[C---:B--2---:R-:W-:Y:S01]  /*b5c0*/  IMAD R35, R2.reuse, 0x2, R31 ;  /* 0x0000000202237824 */ /* 0x044fe200078e021f */
[-C--:B------:R-:W-:Y:S01]  /*b5d0*/  IADD3 R16, P3, PT, R27, R7.reuse, RZ ;  /* 0x000000071b107210 */ /* 0x080fe20007f7e0ff */
[----:B------:R2:W-:Y:S01]  /*b5e0*/  STG.E.U8 desc[UR12][R22.64], R43 ;  /* 0x0000002b16007986 */ /* 0x0005e2000c10110c */
[-C--:B------:R-:W-:Y:S01]  /*b5f0*/  LEA.HI.X.SX32 R25, R33, R12.reuse, 0x1, P4 ;  /* 0x0000000c21197211 */ /* 0x080fe200020f0eff */
[C---:B------:R-:W-:Y:S01]  /*b600*/  IMAD R15, R2.reuse, 0x2, R35 ;  /* 0x00000002020f7824 */ /* 0x040fe200078e0223 */
[-C--:B------:R-:W-:Y:S01]  /*b610*/  LEA.HI.X.SX32 R17, R27, R12.reuse, 0x1, P3 ;  /* 0x0000000c1b117211 */ /* 0x080fe200018f0eff */
[----:B------:R3:W-:Y:S01]  /*b620*/  STG.E.U8 desc[UR12][R8.64], R41 ;  /* 0x0000002908007986 */ /* 0x0007e2000c10110c */
[-C--:B------:R-:W-:Y:S01]  /*b630*/  IADD3 R18, P3, PT, R29, R7.reuse, RZ ;  /* 0x000000071d127210 */ /* 0x080fe20007f7e0ff */
[C---:B----4-:R-:W-:Y:S01]  /*b640*/  IMAD R37, R2.reuse, 0x2, R15 ;  /* 0x0000000202257824 */ /* 0x050fe200078e020f */
[-C--:B------:R-:W-:Y:S01]  /*b650*/  IADD3 R26, P5, PT, R15, R7.reuse, RZ ;  /* 0x000000070f1a7210 */ /* 0x080fe20007fbe0ff */
[----:B------:R-:W4:Y:S01]  /*b660*/  LDS.128 R8, [R14] ;  /* 0x000000000e087984 */ /* 0x000f220000000c00 */
[-C--:B------:R-:W-:Y:S01]  /*b670*/  LEA.HI.X.SX32 R19, R29, R12.reuse, 0x1, P3 ;  /* 0x0000000c1d137211 */ /* 0x080fe200018f0eff */
[C---:B-1----:R-:W-:Y:S01]  /*b680*/  IMAD R39, R2.reuse, 0x2, R37 ;  /* 0x0000000202277824 */ /* 0x042fe200078e0225 */
[-C--:B------:R-:W-:Y:S01]  /*b690*/  IADD3 R20, P3, PT, R31, R7.reuse, RZ ;  /* 0x000000071f147210 */ /* 0x080fe20007f7e0ff */
[----:B------:R1:W-:Y:S01]  /*b6a0*/  STG.E.U8 desc[UR12][R16.64], R49 ;  /* 0x0000003110007986 */ /* 0x0003e2000c10110c */
[-C--:B--2---:R-:W-:Y:S01]  /*b6b0*/  IADD3 R22, P4, PT, R35, R7.reuse, RZ ;  /* 0x0000000723167210 */ /* 0x084fe20007f9e0ff */
[C---:B------:R-:W-:Y:S01]  /*b6c0*/  IMAD R29, R2.reuse, 0x2, R39 ;  /* 0x00000002021d7824 */ /* 0x040fe200078e0227 */
[-C--:B------:R-:W-:Y:S01]  /*b6d0*/  LEA.HI.X.SX32 R21, R31, R12.reuse, 0x1, P3 ;  /* 0x0000000c1f157211 */ /* 0x080fe200018f0eff */
[----:B------:R2:W-:Y:S01]  /*b6e0*/  STG.E.U8 desc[UR12][R18.64], R47 ;  /* 0x0000002f12007986 */ /* 0x0005e2000c10110c */
[-C--:B------:R-:W-:Y:S01]  /*b6f0*/  LEA.HI.X.SX32 R23, R35, R12.reuse, 0x1, P4 ;  /* 0x0000000c23177211 */ /* 0x080fe200020f0eff */
[C---:B------:R-:W-:Y:S01]  /*b700*/  IMAD R33, R2.reuse, 0x2, R29 ;  /* 0x0000000202217824 */ /* 0x040fe200078e021d */
[----:B------:R-:W-:Y:S01]  /*b710*/  LEA.HI.X.SX32 R27, R15, R12, 0x1, P5 ;  /* 0x0000000c0f1b7211 */ /* 0x000fe200028f0eff */
[----:B------:R0:W-:Y:S02]  /*b720*/  STG.E.U8 desc[UR12][R24.64], R45 ;  /* 0x0000002d18007986 */ /* 0x0001e4000c10110c */
[----:B---3--:R-:W-:Y:S01]  /*b730*/  IMAD R41, R2, 0x2, R33 ;  /* 0x0000000202297824 */ /* 0x008fe200078e0221 */
[----:B-1----:R-:W-:-:S03]  /*b740*/  IADD3 R16, P3, PT, R37, R7, RZ ;  /* 0x0000000725107210 */ /* 0x002fc60007f7e0ff */
[----:B------:R-:W-:Y:S01]  /*b750*/  IMAD R43, R2, 0x2, R41 ;  /* 0x00000002022b7824 */ /* 0x000fe200078e0229 */
[----:B--2---:R-:W-:-:S03]  /*b760*/  IADD3 R18, P4, PT, R39, R7, RZ ;  /* 0x0000000727127210 */ /* 0x004fc60007f9e0ff */
[C---:B------:R-:W-:Y:S01]  /*b770*/  IMAD R35, R2.reuse, 0x2, R43 ;  /* 0x0000000202237824 */ /* 0x040fe200078e022b */
[-C--:B------:R-:W-:Y:S02]  /*b780*/  LEA.HI.X.SX32 R17, R37, R12.reuse, 0x1, P3 ;  /* 0x0000000c25117211 */ /* 0x080fe400018f0eff */
[-C--:B0-----:R-:W-:Y:S01]  /*b790*/  IADD3 R24, P5, PT, R29, R7.reuse, RZ ;  /* 0x000000071d187210 */ /* 0x081fe20007fbe0ff */
[C---:B------:R-:W-:Y:S01]  /*b7a0*/  IMAD R45, R2.reuse, 0x2, R35 ;  /* 0x00000002022d7824 */ /* 0x040fe200078e0223 */
[-C--:B------:R-:W-:Y:S02]  /*b7b0*/  LEA.HI.X.SX32 R19, R39, R12.reuse, 0x1, P4 ;  /* 0x0000000c27137211 */ /* 0x080fe400020f0eff */
[-C--:B------:R-:W-:Y:S01]  /*b7c0*/  IADD3 R28, P4, PT, R41, R7.reuse, RZ ;  /* 0x00000007291c7210 */ /* 0x080fe20007f9e0ff */
[C---:B------:R-:W-:Y:S01]  /*b7d0*/  IMAD R37, R2.reuse, 0x2, R45 ;  /* 0x0000000202257824 */ /* 0x040fe200078e022d */
[-C--:B------:R-:W-:Y:S02]  /*b7e0*/  LEA.HI.X.SX32 R25, R29, R12.reuse, 0x1, P5 ;  /* 0x0000000c1d197211 */ /* 0x080fe400028f0eff */
[----:B------:R-:W-:Y:S01]  /*b7f0*/  IADD3 R30, P5, PT, R43, R7, RZ ;  /* 0x000000072b1e7210 */ /* 0x000fe20007fbe0ff */
[----:B------:R-:W-:Y:S01]  /*b800*/  IMAD R39, R2, 0x2, R37 ;  /* 0x0000000202277824 */ /* 0x000fe200078e0225 */
[----:B------:R-:W-:-:S02]  /*b810*/  LEA.HI.X.SX32 R29, R41, R12, 0x1, P4 ;  /* 0x0000000c291d7211 */ /* 0x000fc400020f0eff */
[----:B------:R-:W-:Y:S01]  /*b820*/  IADD3 R14, P3, PT, R33, R7, RZ ;  /* 0x00000007210e7210 */ /* 0x000fe20007f7e0ff */
[----:B------:R-:W-:Y:S01]  /*b830*/  IMAD R41, R2, 0x2, R39 ;  /* 0x0000000202297824 */ /* 0x000fe200078e0227 */
[----:B------:R-:W-:Y:S02]  /*b840*/  LEA.HI.X.SX32 R31, R43, R12, 0x1, P5 ;  /* 0x0000000c2b1f7211 */ /* 0x000fe400028f0eff */
[----:B----4-:R-:W-:Y:S01]  /*b850*/  PRMT R71, R8, 0x7770, RZ ;  /* 0x0000777008477816 */ /* 0x010fe200000000ff */
[C---:B------:R-:W-:Y:S01]  /*b860*/  IMAD R43, R2.reuse, 0x2, R41 ;  /* 0x00000002022b7824 */ /* 0x040fe200078e0229 */
[C---:B------:R-:W-:Y:S02]  /*b870*/  PRMT R47, R9.reuse, 0x7773, RZ ;  /* 0x00007773092f7816 */ /* 0x040fe400000000ff */
[C---:B------:R-:W-:Y:S01]  /*b880*/  PRMT R55, R9.reuse, 0x7772, RZ ;  /* 0x0000777209377816 */ /* 0x040fe200000000ff */
[----:B------:R0:W-:Y:S01]  /*b890*/  STG.E.U8 desc[UR12][R20.64], R71 ;  /* 0x0000004714007986 */ /* 0x0001e2000c10110c */
[C---:B------:R-:W-:Y:S01]  /*b8a0*/  PRMT R63, R9.reuse, 0x7771, RZ ;  /* 0x00007771093f7816 */ /* 0x040fe200000000ff */
[----:B------:R-:W-:Y:S01]  /*b8b0*/  IMAD R2, R2, 0x2, R43 ;  /* 0x0000000202027824 */ /* 0x000fe200078e022b */
[----:B------:R-:W-:-:S02]  /*b8c0*/  PRMT R69, R9, 0x7770, RZ ;  /* 0x0000777009457816 */ /* 0x000fc400000000ff */
[----:B------:R-:W-:Y:S02]  /*b8d0*/  LEA.HI.X.SX32 R15, R33, R12, 0x1, P3 ;  /* 0x0000000c210f7211 */ /* 0x000fe400018f0eff */
[----:B------:R-:W-:Y:S01]  /*b8e0*/  PRMT R67, R10, 0x7770, RZ ;  /* 0x000077700a437816 */ /* 0x000fe200000000ff */
[----:B------:R0:W-:Y:S01]  /*b8f0*/  STG.E.U8 desc[UR12][R22.64], R69 ;  /* 0x0000004516007986 */ /* 0x0001e2000c10110c */
[C---:B------:R-:W-:Y:S02]  /*b900*/  PRMT R9, R11.reuse, 0x7773, RZ ;  /* 0x000077730b097816 */ /* 0x040fe400000000ff */
[C---:B------:R-:W-:Y:S01]  /*b910*/  PRMT R51, R11.reuse, 0x7772, RZ ;  /* 0x000077720b337816 */ /* 0x040fe200000000ff */
[----:B------:R0:W-:Y:S01]  /*b920*/  STG.E.U8 desc[UR12][R26.64], R67 ;  /* 0x000000431a007986 */ /* 0x0001e2000c10110c */
[----:B------:R-:W-:Y:S02]  /*b930*/  PRMT R59, R11, 0x7771, RZ ;  /* 0x000077710b3b7816 */ /* 0x000fe400000000ff */
[----:B------:R-:W-:-:S02]  /*b940*/  IADD3 R32, P3, PT, R35, R7, RZ ;  /* 0x0000000723207210 */ /* 0x000fc40007f7e0ff */
[----:B------:R-:W-:Y:S02]  /*b950*/  PRMT R11, R11, 0x7770, RZ ;  /* 0x000077700b0b7816 */ /* 0x000fe400000000ff */
[-C--:B------:R-:W-:Y:S02]  /*b960*/  IADD3 R34, P4, PT, R45, R7.reuse, RZ ;  /* 0x000000072d227210 */ /* 0x080fe40007f9e0ff */
[----:B------:R-:W-:Y:S01]  /*b970*/  PRMT R65, R8, 0x7771, RZ ;  /* 0x0000777108417816 */ /* 0x000fe200000000ff */
[----:B------:R0:W-:Y:S01]  /*b980*/  STG.E.U8 desc[UR12][R16.64], R11 ;  /* 0x0000000b10007986 */ /* 0x0001e2000c10110c */
[----:B------:R-:W-:Y:S02]  /*b990*/  IADD3 R36, P5, PT, R37, R7, RZ ;  /* 0x0000000725247210 */ /* 0x000fe40007fbe0ff */
[----:B------:R-:W-:Y:S01]  /*b9a0*/  PRMT R61, R10, 0x7771, RZ ;  /* 0x000077710a3d7816 */ /* 0x000fe200000000ff */
[----:B------:R0:W-:Y:S01]  /*b9b0*/  STG.E.U8 desc[UR12][R18.64], R65 ;  /* 0x0000004112007986 */ /* 0x0001e2000c10110c */
[----:B------:R-:W-:-:S02]  /*b9c0*/  LEA.HI.X.SX32 R33, R35, R12, 0x1, P3 ;  /* 0x0000000c23217211 */ /* 0x000fc400018f0eff */
[-C--:B------:R-:W-:Y:S01]  /*b9d0*/  LEA.HI.X.SX32 R35, R45, R12.reuse, 0x1, P4 ;  /* 0x0000000c2d237211 */ /* 0x080fe200020f0eff */
[----:B------:R0:W-:Y:S01]  /*b9e0*/  STG.E.U8 desc[UR12][R24.64], R63 ;  /* 0x0000003f18007986 */ /* 0x0001e2000c10110c */
[-C--:B------:R-:W-:Y:S02]  /*b9f0*/  IADD3 R6, P3, PT, R39, R7.reuse, RZ ;  /* 0x0000000727067210 */ /* 0x080fe40007f7e0ff */
[----:B------:R-:W-:Y:S01]  /*ba00*/  PRMT R57, R8, 0x7772, RZ ;  /* 0x0000777208397816 */ /* 0x000fe200000000ff */
[----:B------:R0:W-:Y:S01]  /*ba10*/  STG.E.U8 desc[UR12][R14.64], R61 ;  /* 0x0000003d0e007986 */ /* 0x0001e2000c10110c */
[----:B------:R-:W-:Y:S02]  /*ba20*/  LEA.HI.X.SX32 R37, R37, R12, 0x1, P5 ;  /* 0x0000000c25257211 */ /* 0x000fe400028f0eff */
[-C--:B------:R-:W-:Y:S01]  /*ba30*/  IADD3 R38, P4, PT, R41, R7.reuse, RZ ;  /* 0x0000000729267210 */ /* 0x080fe20007f9e0ff */
[----:B------:R0:W-:Y:S01]  /*ba40*/  STG.E.U8 desc[UR12][R28.64], R59 ;  /* 0x0000003b1c007986 */ /* 0x0001e2000c10110c */
[----:B------:R-:W-:-:S02]  /*ba50*/  IADD3 R40, P5, PT, R43, R7, RZ ;  /* 0x000000072b287210 */ /* 0x000fc40007fbe0ff */
[----:B------:R-:W-:Y:S01]  /*ba60*/  PRMT R53, R10, 0x7772, RZ ;  /* 0x000077720a357816 */ /* 0x000fe200000000ff */
[----:B------:R0:W-:Y:S01]  /*ba70*/  STG.E.U8 desc[UR12][R30.64], R57 ;  /* 0x000000391e007986 */ /* 0x0001e2000c10110c */
[----:B------:R-:W-:Y:S02]  /*ba80*/  IADD3 R42, P6, PT, R2, R7, RZ ;  /* 0x00000007022a7210 */ /* 0x000fe40007fde0ff */
[-C--:B------:R-:W-:Y:S01]  /*ba90*/  LEA.HI.X.SX32 R7, R39, R12.reuse, 0x1, P3 ;  /* 0x0000000c27077211 */ /* 0x080fe200018f0eff */
[----:B------:R0:W-:Y:S01]  /*baa0*/  STG.E.U8 desc[UR12][R32.64], R55 ;  /* 0x0000003720007986 */ /* 0x0001e2000c10110c */
[----:B------:R-:W-:Y:S02]  /*bab0*/  PRMT R49, R8, 0x7773, RZ ;  /* 0x0000777308317816 */ /* 0x000fe400000000ff */
[-C--:B------:R-:W-:Y:S01]  /*bac0*/  LEA.HI.X.SX32 R39, R41, R12.reuse, 0x1, P4 ;  /* 0x0000000c29277211 */ /* 0x080fe200020f0eff */
[----:B------:R0:W-:Y:S01]  /*bad0*/  STG.E.U8 desc[UR12][R34.64], R53 ;  /* 0x0000003522007986 */ /* 0x0001e2000c10110c */
[----:B------:R-:W-:-:S02]  /*bae0*/  LEA.HI.X.SX32 R41, R43, R12, 0x1, P5 ;  /* 0x0000000c2b297211 */ /* 0x000fc400028f0eff */
[----:B------:R-:W-:Y:S01]  /*baf0*/  PRMT R45, R10, 0x7773, RZ ;  /* 0x000077730a2d7816 */ /* 0x000fe200000000ff */
[----:B------:R0:W-:Y:S01]  /*bb00*/  STG.E.U8 desc[UR12][R36.64], R51 ;  /* 0x0000003324007986 */ /* 0x0001e2000c10110c */
[----:B------:R-:W-:Y:S02]  /*bb10*/  LEA.HI.X.SX32 R43, R2, R12, 0x1, P6 ;  /* 0x0000000c022b7211 */ /* 0x000fe400030f0eff */
[----:B------:R-:W-:Y:S01]  /*bb20*/  FSEL R2, R3, -INF , P0 ;  /* 0xff80000003027808 */ /* 0x000fe20000000000 */
[----:B------:R0:W-:Y:S01]  /*bb30*/  STG.E.U8 desc[UR12][R6.64], R49 ;  /* 0x0000003106007986 */ /* 0x0001e2000c10110c */
[----:B------:R-:W-:-:S03]  /*bb40*/  IMAD.SHL.U32 R3, R75, 0x4, RZ ;  /* 0x000000044b037824 */ /* 0x000fc600078e00ff */
[----:B------:R0:W-:Y:S01]  /*bb50*/  STG.E.U8 desc[UR12][R38.64], R47 ;  /* 0x0000002f26007986 */ /* 0x0001e2000c10110c */
[----:B------:R-:W-:Y:S01]  /*bb60*/  FFMA R12, R2, 0.69314718246459960938, R5 ;  /* 0x3f317218020c7823 */ /* 0x000fe20000000005 */
[----:B------:R-:W-:Y:S02]  /*bb70*/  LOP3.LUT R5, R44, 0x3f8, RZ, 0xc0, !PT ;  /* 0x000003f82c057812 */ /* 0x000fe400078ec0ff */
[----:B------:R0:W-:Y:S01]  /*bb80*/  STG.E.U8 desc[UR12][R40.64], R45 ;  /* 0x0000002d28007986 */ /* 0x0001e2000c10110c */
[----:B------:R-:W-:-:S03]  /*bb90*/  IADD3 R2, P0, P2, R3, UR6, R72 ;  /* 0x0000000603027c10 */ /* 0x000fc6000fa1e048 */
[----:B------:R0:W-:Y:S01]  /*bba0*/  STG.E.U8 desc[UR12][R42.64], R9 ;  /* 0x000000092a007986 */ /* 0x0001e2000c10110c */
[----:B------:R-:W-:Y:S01]  /*bbb0*/  IADD3.X R3, PT, PT, R4, UR5, R73, P0, P2 ;  /* 0x0000000504037c10 */ /* 0x000fe200087e4449 */
[----:B------:R-:W-:Y:S06]  /*bbc0*/  BAR.SYNC.DEFER_BLOCKING 0x0 ;  /* 0x0000000000007b1d */ /* 0x000fec0000010000 */
[----:B------:R0:W-:Y:S02]  /*bbd0*/  STS.64 [R5+UR7], R12 ;  /* 0x0000000c05007988 */ /* 0x0001e40008000a07 */
[----:B------:R-:W-:Y:S06]  /*bbe0*/  BAR.SYNC.DEFER_BLOCKING 0x0 ;  /* 0x0000000000007b1d */ /* 0x000fec0000010000 */
[----:B------:R-:W-:Y:S05]  /*bbf0*/  @P1 EXIT ;  /* 0x000000000000194d */ /* 0x000fea0003800000 */
[----:B0-----:R-:W0:Y:S04]  /*bc00*/  LDS R5, [R0] ;  /* 0x0000000000057984 */ /* 0x001e280000000800 */
[----:B0-----:R-:W-:Y:S01]  /*bc10*/  STG.E desc[UR12][R2.64], R5 ;  /* 0x0000000502007986 */ /* 0x001fe2000c10190c */
[----:B------:R-:W-:Y:S05]  /*bc20*/  EXIT ;  /* 0x000000000000794d */ /* 0x000fea0003800000 */
.L_x_2:
[----:B------:R-:W-:-:S00]  /*bc30*/  BRA `(.L_x_2) ;  /* 0xfffffffc00fc7947 */ /* 0x000fc0000383ffff */
[----:B------:R-:W-:-:S00]  /*bc40*/  NOP ;  /* 0x0000000000007918 */ /* 0x000fc00000000000 */
        /* <DEDUP_REMOVED lines=11> */
.L_x_3:


//--------------------- .nv.global.init           --------------------------
	.section	.nv.global.init,"aw",@progbits
.nv.global.init:
	.type		_$_str,@object
	.size		_$_str,(.L_0 - _$_str)
_$_str:
        /*0000*/ 	.byte	0x5f, 0x5f, 0x43, 0x55, 0x44, 0x41, 0x5f, 0x46, 0x54, 0x5a, 0x00
.L_0:


//--------------------- .nv.shared.attn_fwd       --------------------------
	.section	.nv.shared.attn_fwd,"aw",@nobits
	.sectionflags	@""
	.align	16
	.zero		1024


//--------------------- .nv.shared.reserved.0     --------------------------
	.section	.nv.shared.reserved.0,"aw",@nobits
	.weak		__nv_reservedSMEM_offset_0_alias
	.size		__nv_reservedSMEM_offset_0_alias, 0, 64
	.other		__nv_reservedSMEM_offset_0_alias,@"STO_CUDA_RESERVED_SHARED STV_DEFAULT"
__nv_reservedSMEM_offset_0_alias:
	.zero		0
	.zero		64


//--------------------- .nv.constant0.attn_fwd    --------------------------
	.section	.nv.constant0.attn_fwd,"a",@progbits
	.sectionflags	@""
	.align	4
.nv.constant0.attn_fwd:
	.zero		1032


//--------------------- SYMBOLS --------------------------

	.type		.nv.reservedSmem.offset0,@object
	.size		.nv.reservedSmem.offset0,0x4
	.type		.nv.reservedSmem.cap,@object
	.size		.nv.reservedSmem.cap,0x4
